//
// Generated by NVIDIA NVVM Compiler
//
// Compiler Build ID: CL-36424714
// Cuda compilation tools, release 13.0, V13.0.88
// Based on NVVM 20.0.0
//

.version 9.0
.target sm_100
.address_size 64

	// .globl	_Z14__warp_min_idxP17curandStateXORWOW
.extern .func  (.param .b32 func_retval0) vprintf
(
	.param .b64 vprintf_param_0,
	.param .b64 vprintf_param_1
)
;
.global .align 4 .b8 precalc_xorwow_matrix[102400];
.global .align 4 .b8 precalc_xorwow_offset_matrix[102400];
.global .align 4 .b8 mrg32k3aM1[2304];
.global .align 4 .b8 mrg32k3aM2[2304];
.global .align 4 .b8 mrg32k3aM1SubSeq[2016];
.global .align 4 .b8 mrg32k3aM2SubSeq[2016];
.global .align 4 .b8 mrg32k3aM1Seq[2304];
.global .align 4 .b8 mrg32k3aM2Seq[2304];
.const .align 8 .b8 __cr_lgamma_table[72];
.global .align 1 .b8 $str[24] = {84, 104, 114, 101, 97, 100, 32, 37, 100, 32, 104, 97, 115, 32, 118, 97, 108, 117, 101, 32, 37, 100, 10};
.global .align 1 .b8 $str$1[43] = {76, 97, 110, 101, 32, 105, 110, 100, 101, 120, 32, 111, 102, 32, 116, 104, 101, 32, 109, 105, 110, 32, 118, 97, 108, 117, 101, 32, 105, 110, 32, 119, 97, 114, 112, 32, 105, 115, 32, 37, 100, 10};
.global .align 1 .b8 $str$2[25] = {77, 105, 110, 32, 118, 97, 108, 117, 101, 32, 105, 110, 32, 119, 97, 114, 112, 32, 105, 115, 32, 37, 100, 10};

.visible .entry _Z14__warp_min_idxP17curandStateXORWOW(
	.param .u64 .ptr .align 1 _Z14__warp_min_idxP17curandStateXORWOW_param_0
)
{
	.local .align 8 .b8 	__local_depot0[8];
	.reg .b64 	%SP;
	.reg .b64 	%SPL;
	.reg .pred 	%p<41>;
	.reg .b32 	%r<476>;
	.reg .b32 	%f<4>;
	.reg .b64 	%rd<28>;

	mov.u64 	%SPL, __local_depot0;
	cvta.local.u64 	%SP, %SPL;
	ld.param.u64 	%rd9, [_Z14__warp_min_idxP17curandStateXORWOW_param_0];
	cvta.to.global.u64 	%rd10, %rd9;
	add.u64 	%rd1, %SPL, 0;
	mov.u32 	%r203, %tid.x;
	cvt.u64.u32 	%rd2, %r203;
	mul.wide.u32 	%rd12, %r203, 48;
	add.s64 	%rd3, %rd10, %rd12;
	mov.b32 	%r390, 1593684748;
	mov.b32 	%r204, 832094735;
	st.global.v2.u32 	[%rd3], {%r204, %r390};
	mov.b32 	%r388, -123459836;
	mov.b32 	%r389, 1111207954;
	st.global.v2.u32 	[%rd3+8], {%r389, %r388};
	mov.b32 	%r386, 1476011280;
	mov.b32 	%r387, -589760388;
	st.global.v2.u32 	[%rd3+16], {%r387, %r386};
	setp.eq.s32 	%p1, %r203, 0;
	@%p1 bra 	$L__BB0_42;
	mov.b32 	%r372, 0;
	mov.b32 	%r390, 1593684748;
	mov.b32 	%r389, 1111207954;
	mov.b32 	%r388, -123459836;
	mov.b32 	%r387, -589760388;
	mov.b32 	%r386, 1476011280;
	mov.u64 	%rd27, %rd2;
$L__BB0_2:
	and.b64  	%rd5, %rd27, 3;
	setp.eq.s64 	%p2, %rd5, 0;
	@%p2 bra 	$L__BB0_41;
	mul.wide.u32 	%rd13, %r372, 3200;
	mov.u64 	%rd14, precalc_xorwow_matrix;
	add.s64 	%rd6, %rd14, %rd13;
	cvt.u32.u64 	%r7, %rd5;
	mov.b32 	%r373, 0;
$L__BB0_4:
	mov.b32 	%r386, 0;
	mov.u32 	%r387, %r386;
	mov.u32 	%r388, %r386;
	mov.u32 	%r389, %r386;
	mov.u32 	%r390, %r386;
	mov.u32 	%r379, %r386;
$L__BB0_5:
	mul.wide.u32 	%rd15, %r379, 4;
	add.s64 	%rd16, %rd3, %rd15;
	ld.global.u32 	%r15, [%rd16+4];
	shl.b32 	%r16, %r379, 5;
	mov.b32 	%r385, 0;
$L__BB0_6:
	.pragma "nounroll";
	shr.u32 	%r214, %r15, %r385;
	and.b32  	%r215, %r214, 1;
	setp.eq.b32 	%p3, %r215, 1;
	not.pred 	%p4, %p3;
	add.s32 	%r216, %r16, %r385;
	mul.lo.s32 	%r217, %r216, 5;
	mul.wide.u32 	%rd17, %r217, 4;
	add.s64 	%rd7, %rd6, %rd17;
	@%p4 bra 	$L__BB0_8;
	ld.global.u32 	%r218, [%rd7];
	xor.b32  	%r390, %r390, %r218;
	ld.global.u32 	%r219, [%rd7+4];
	xor.b32  	%r389, %r389, %r219;
	ld.global.u32 	%r220, [%rd7+8];
	xor.b32  	%r388, %r388, %r220;
	ld.global.u32 	%r221, [%rd7+12];
	xor.b32  	%r387, %r387, %r221;
	ld.global.u32 	%r222, [%rd7+16];
	xor.b32  	%r386, %r386, %r222;
$L__BB0_8:
	and.b32  	%r224, %r214, 2;
	setp.eq.s32 	%p5, %r224, 0;
	@%p5 bra 	$L__BB0_10;
	ld.global.u32 	%r225, [%rd7+20];
	xor.b32  	%r390, %r390, %r225;
	ld.global.u32 	%r226, [%rd7+24];
	xor.b32  	%r389, %r389, %r226;
	ld.global.u32 	%r227, [%rd7+28];
	xor.b32  	%r388, %r388, %r227;
	ld.global.u32 	%r228, [%rd7+32];
	xor.b32  	%r387, %r387, %r228;
	ld.global.u32 	%r229, [%rd7+36];
	xor.b32  	%r386, %r386, %r229;
$L__BB0_10:
	and.b32  	%r231, %r214, 4;
	setp.eq.s32 	%p6, %r231, 0;
	@%p6 bra 	$L__BB0_12;
	ld.global.u32 	%r232, [%rd7+40];
	xor.b32  	%r390, %r390, %r232;
	ld.global.u32 	%r233, [%rd7+44];
	xor.b32  	%r389, %r389, %r233;
	ld.global.u32 	%r234, [%rd7+48];
	xor.b32  	%r388, %r388, %r234;
	ld.global.u32 	%r235, [%rd7+52];
	xor.b32  	%r387, %r387, %r235;
	ld.global.u32 	%r236, [%rd7+56];
	xor.b32  	%r386, %r386, %r236;
$L__BB0_12:
	and.b32  	%r238, %r214, 8;
	setp.eq.s32 	%p7, %r238, 0;
	@%p7 bra 	$L__BB0_14;
	ld.global.u32 	%r239, [%rd7+60];
	xor.b32  	%r390, %r390, %r239;
	ld.global.u32 	%r240, [%rd7+64];
	xor.b32  	%r389, %r389, %r240;
	ld.global.u32 	%r241, [%rd7+68];
	xor.b32  	%r388, %r388, %r241;
	ld.global.u32 	%r242, [%rd7+72];
	xor.b32  	%r387, %r387, %r242;
	ld.global.u32 	%r243, [%rd7+76];
	xor.b32  	%r386, %r386, %r243;
$L__BB0_14:
	and.b32  	%r245, %r214, 16;
	setp.eq.s32 	%p8, %r245, 0;
	@%p8 bra 	$L__BB0_16;
	ld.global.u32 	%r246, [%rd7+80];
	xor.b32  	%r390, %r390, %r246;
	ld.global.u32 	%r247, [%rd7+84];
	xor.b32  	%r389, %r389, %r247;
	ld.global.u32 	%r248, [%rd7+88];
	xor.b32  	%r388, %r388, %r248;
	ld.global.u32 	%r249, [%rd7+92];
	xor.b32  	%r387, %r387, %r249;
	ld.global.u32 	%r250, [%rd7+96];
	xor.b32  	%r386, %r386, %r250;
$L__BB0_16:
	and.b32  	%r252, %r214, 32;
	setp.eq.s32 	%p9, %r252, 0;
	@%p9 bra 	$L__BB0_18;
	ld.global.u32 	%r253, [%rd7+100];
	xor.b32  	%r390, %r390, %r253;
	ld.global.u32 	%r254, [%rd7+104];
	xor.b32  	%r389, %r389, %r254;
	ld.global.u32 	%r255, [%rd7+108];
	xor.b32  	%r388, %r388, %r255;
	ld.global.u32 	%r256, [%rd7+112];
	xor.b32  	%r387, %r387, %r256;
	ld.global.u32 	%r257, [%rd7+116];
	xor.b32  	%r386, %r386, %r257;
$L__BB0_18:
	and.b32  	%r259, %r214, 64;
	setp.eq.s32 	%p10, %r259, 0;
	@%p10 bra 	$L__BB0_20;
	ld.global.u32 	%r260, [%rd7+120];
	xor.b32  	%r390, %r390, %r260;
	ld.global.u32 	%r261, [%rd7+124];
	xor.b32  	%r389, %r389, %r261;
	ld.global.u32 	%r262, [%rd7+128];
	xor.b32  	%r388, %r388, %r262;
	ld.global.u32 	%r263, [%rd7+132];
	xor.b32  	%r387, %r387, %r263;
	ld.global.u32 	%r264, [%rd7+136];
	xor.b32  	%r386, %r386, %r264;
$L__BB0_20:
	and.b32  	%r266, %r214, 128;
	setp.eq.s32 	%p11, %r266, 0;
	@%p11 bra 	$L__BB0_22;
	ld.global.u32 	%r267, [%rd7+140];
	xor.b32  	%r390, %r390, %r267;
	ld.global.u32 	%r268, [%rd7+144];
	xor.b32  	%r389, %r389, %r268;
	ld.global.u32 	%r269, [%rd7+148];
	xor.b32  	%r388, %r388, %r269;
	ld.global.u32 	%r270, [%rd7+152];
	xor.b32  	%r387, %r387, %r270;
	ld.global.u32 	%r271, [%rd7+156];
	xor.b32  	%r386, %r386, %r271;
$L__BB0_22:
	and.b32  	%r273, %r214, 256;
	setp.eq.s32 	%p12, %r273, 0;
	@%p12 bra 	$L__BB0_24;
	ld.global.u32 	%r274, [%rd7+160];
	xor.b32  	%r390, %r390, %r274;
	ld.global.u32 	%r275, [%rd7+164];
	xor.b32  	%r389, %r389, %r275;
	ld.global.u32 	%r276, [%rd7+168];
	xor.b32  	%r388, %r388, %r276;
	ld.global.u32 	%r277, [%rd7+172];
	xor.b32  	%r387, %r387, %r277;
	ld.global.u32 	%r278, [%rd7+176];
	xor.b32  	%r386, %r386, %r278;
$L__BB0_24:
	and.b32  	%r280, %r214, 512;
	setp.eq.s32 	%p13, %r280, 0;
	@%p13 bra 	$L__BB0_26;
	ld.global.u32 	%r281, [%rd7+180];
	xor.b32  	%r390, %r390, %r281;
	ld.global.u32 	%r282, [%rd7+184];
	xor.b32  	%r389, %r389, %r282;
	ld.global.u32 	%r283, [%rd7+188];
	xor.b32  	%r388, %r388, %r283;
	ld.global.u32 	%r284, [%rd7+192];
	xor.b32  	%r387, %r387, %r284;
	ld.global.u32 	%r285, [%rd7+196];
	xor.b32  	%r386, %r386, %r285;
$L__BB0_26:
	and.b32  	%r287, %r214, 1024;
	setp.eq.s32 	%p14, %r287, 0;
	@%p14 bra 	$L__BB0_28;
	ld.global.u32 	%r288, [%rd7+200];
	xor.b32  	%r390, %r390, %r288;
	ld.global.u32 	%r289, [%rd7+204];
	xor.b32  	%r389, %r389, %r289;
	ld.global.u32 	%r290, [%rd7+208];
	xor.b32  	%r388, %r388, %r290;
	ld.global.u32 	%r291, [%rd7+212];
	xor.b32  	%r387, %r387, %r291;
	ld.global.u32 	%r292, [%rd7+216];
	xor.b32  	%r386, %r386, %r292;
$L__BB0_28:
	and.b32  	%r294, %r214, 2048;
	setp.eq.s32 	%p15, %r294, 0;
	@%p15 bra 	$L__BB0_30;
	ld.global.u32 	%r295, [%rd7+220];
	xor.b32  	%r390, %r390, %r295;
	ld.global.u32 	%r296, [%rd7+224];
	xor.b32  	%r389, %r389, %r296;
	ld.global.u32 	%r297, [%rd7+228];
	xor.b32  	%r388, %r388, %r297;
	ld.global.u32 	%r298, [%rd7+232];
	xor.b32  	%r387, %r387, %r298;
	ld.global.u32 	%r299, [%rd7+236];
	xor.b32  	%r386, %r386, %r299;
$L__BB0_30:
	and.b32  	%r301, %r214, 4096;
	setp.eq.s32 	%p16, %r301, 0;
	@%p16 bra 	$L__BB0_32;
	ld.global.u32 	%r302, [%rd7+240];
	xor.b32  	%r390, %r390, %r302;
	ld.global.u32 	%r303, [%rd7+244];
	xor.b32  	%r389, %r389, %r303;
	ld.global.u32 	%r304, [%rd7+248];
	xor.b32  	%r388, %r388, %r304;
	ld.global.u32 	%r305, [%rd7+252];
	xor.b32  	%r387, %r387, %r305;
	ld.global.u32 	%r306, [%rd7+256];
	xor.b32  	%r386, %r386, %r306;
$L__BB0_32:
	and.b32  	%r308, %r214, 8192;
	setp.eq.s32 	%p17, %r308, 0;
	@%p17 bra 	$L__BB0_34;
	ld.global.u32 	%r309, [%rd7+260];
	xor.b32  	%r390, %r390, %r309;
	ld.global.u32 	%r310, [%rd7+264];
	xor.b32  	%r389, %r389, %r310;
	ld.global.u32 	%r311, [%rd7+268];
	xor.b32  	%r388, %r388, %r311;
	ld.global.u32 	%r312, [%rd7+272];
	xor.b32  	%r387, %r387, %r312;
	ld.global.u32 	%r313, [%rd7+276];
	xor.b32  	%r386, %r386, %r313;
$L__BB0_34:
	and.b32  	%r315, %r214, 16384;
	setp.eq.s32 	%p18, %r315, 0;
	@%p18 bra 	$L__BB0_36;
	ld.global.u32 	%r316, [%rd7+280];
	xor.b32  	%r390, %r390, %r316;
	ld.global.u32 	%r317, [%rd7+284];
	xor.b32  	%r389, %r389, %r317;
	ld.global.u32 	%r318, [%rd7+288];
	xor.b32  	%r388, %r388, %r318;
	ld.global.u32 	%r319, [%rd7+292];
	xor.b32  	%r387, %r387, %r319;
	ld.global.u32 	%r320, [%rd7+296];
	xor.b32  	%r386, %r386, %r320;
$L__BB0_36:
	and.b32  	%r322, %r214, 32768;
	setp.eq.s32 	%p19, %r322, 0;
	@%p19 bra 	$L__BB0_38;
	ld.global.u32 	%r323, [%rd7+300];
	xor.b32  	%r390, %r390, %r323;
	ld.global.u32 	%r324, [%rd7+304];
	xor.b32  	%r389, %r389, %r324;
	ld.global.u32 	%r325, [%rd7+308];
	xor.b32  	%r388, %r388, %r325;
	ld.global.u32 	%r326, [%rd7+312];
	xor.b32  	%r387, %r387, %r326;
	ld.global.u32 	%r327, [%rd7+316];
	xor.b32  	%r386, %r386, %r327;
$L__BB0_38:
	add.s32 	%r385, %r385, 16;
	setp.ne.s32 	%p20, %r385, 32;
	@%p20 bra 	$L__BB0_6;
	mad.lo.s32 	%r328, %r379, -31, %r16;
	add.s32 	%r379, %r328, 1;
	setp.ne.s32 	%p21, %r379, 5;
	@%p21 bra 	$L__BB0_5;
	st.global.u32 	[%rd3+4], %r390;
	st.global.u32 	[%rd3+8], %r389;
	st.global.u32 	[%rd3+12], %r388;
	st.global.u32 	[%rd3+16], %r387;
	st.global.u32 	[%rd3+20], %r386;
	add.s32 	%r373, %r373, 1;
	setp.lt.u32 	%p22, %r373, %r7;
	@%p22 bra 	$L__BB0_4;
$L__BB0_41:
	shr.u64 	%rd8, %rd27, 2;
	add.s32 	%r372, %r372, 1;
	setp.gt.u64 	%p23, %rd27, 3;
	mov.u64 	%rd27, %rd8;
	@%p23 bra 	$L__BB0_2;
$L__BB0_42:
	cvt.u32.u64 	%r329, %rd2;
	setp.ne.s32 	%p24, %r329, 0;
	mov.b32 	%r330, 0;
	st.global.v2.u32 	[%rd3+24], {%r330, %r330};
	st.global.u32 	[%rd3+32], %r330;
	mov.b64 	%rd18, 0;
	st.global.u64 	[%rd3+40], %rd18;
	shr.u32 	%r331, %r390, 2;
	xor.b32  	%r332, %r331, %r390;
	st.global.v2.u32 	[%rd3+8], {%r388, %r387};
	shl.b32 	%r333, %r386, 4;
	shl.b32 	%r334, %r332, 1;
	xor.b32  	%r335, %r334, %r333;
	xor.b32  	%r336, %r335, %r332;
	xor.b32  	%r337, %r336, %r386;
	st.global.v2.u32 	[%rd3+16], {%r386, %r337};
	mov.b32 	%r338, 832457172;
	st.global.v2.u32 	[%rd3], {%r338, %r389};
	add.s32 	%r339, %r337, 832457172;
	cvt.rn.f32.u32 	%f1, %r339;
	fma.rn.f32 	%f2, %f1, 0f2F800000, 0f2F000000;
	mul.f32 	%f3, %f2, 0f447A0000;
	cvt.rzi.s32.f32 	%r340, %f3;
	st.local.v2.u32 	[%rd1], {%r329, %r340};
	mov.u64 	%rd19, $str;
	cvta.global.u64 	%rd20, %rd19;
	add.u64 	%rd21, %SP, 0;
	{ // callseq 0, 0
	.param .b64 param0;
	st.param.b64 	[param0], %rd20;
	.param .b64 param1;
	st.param.b64 	[param1], %rd21;
	.param .b32 retval0;
	call.uni (retval0), 
	vprintf, 
	(
	param0, 
	param1
	);
	ld.param.b32 	%r341, [retval0];
	} // callseq 0
	shfl.sync.down.b32	%r343|%p25, %r340, 16, 31, -1;
	shfl.sync.down.b32	%r344|%p26, %r329, 16, 31, -1;
	setp.lt.s32 	%p27, %r343, %r340;
	min.s32 	%r345, %r343, %r340;
	selp.b32 	%r346, %r344, %r329, %p27;
	shfl.sync.down.b32	%r347|%p28, %r345, 8, 31, -1;
	shfl.sync.down.b32	%r348|%p29, %r346, 8, 31, -1;
	setp.lt.s32 	%p30, %r347, %r345;
	min.s32 	%r349, %r347, %r345;
	selp.b32 	%r350, %r348, %r346, %p30;
	shfl.sync.down.b32	%r351|%p31, %r349, 4, 31, -1;
	shfl.sync.down.b32	%r352|%p32, %r350, 4, 31, -1;
	setp.lt.s32 	%p33, %r351, %r349;
	min.s32 	%r353, %r351, %r349;
	selp.b32 	%r354, %r352, %r350, %p33;
	shfl.sync.down.b32	%r355|%p34, %r353, 2, 31, -1;
	shfl.sync.down.b32	%r356|%p35, %r354, 2, 31, -1;
	setp.lt.s32 	%p36, %r355, %r353;
	min.s32 	%r357, %r355, %r353;
	selp.b32 	%r358, %r356, %r354, %p36;
	shfl.sync.down.b32	%r359|%p37, %r357, 1, 31, -1;
	shfl.sync.down.b32	%r360|%p38, %r358, 1, 31, -1;
	setp.lt.s32 	%p39, %r359, %r357;
	min.s32 	%r197, %r359, %r357;
	selp.b32 	%r361, %r360, %r358, %p39;
	shfl.sync.idx.b32	%r362|%p40, %r361, 0, 31, -1;
	@%p24 bra 	$L__BB0_44;
	mov.u64 	%rd22, $str$1;
	cvta.global.u64 	%rd23, %rd22;
	{ // callseq 1, 0
	.param .b64 param0;
	st.param.b64 	[param0], %rd23;
	.param .b64 param1;
	st.param.b64 	[param1], %rd21;
	.param .b32 retval0;
	call.uni (retval0), 
	vprintf, 
	(
	param0, 
	param1
	);
	ld.param.b32 	%r363, [retval0];
	} // callseq 1
	st.local.u32 	[%rd1], %r197;
	mov.u64 	%rd25, $str$2;
	cvta.global.u64 	%rd26, %rd25;
	{ // callseq 2, 0
	.param .b64 param0;
	st.param.b64 	[param0], %rd26;
	.param .b64 param1;
	st.param.b64 	[param1], %rd21;
	.param .b32 retval0;
	call.uni (retval0), 
	vprintf, 
	(
	param0, 
	param1
	);
	ld.param.b32 	%r365, [retval0];
	} // callseq 2
$L__BB0_44:
	ret;

}


// ===== COMPILED SASS (sm_100) =====

	.target	sm_100

	.elftype	@"ET_EXEC"


//--------------------- .note.nv.tkinfo           --------------------------
	.section	.note.nv.tkinfo,"",@"SHT_NOTE"
	.sectionflags	@"SHF_NOTE_NV_TKINFO"
	.tkinfo
        /*0018*/ 	.word	0x00000002
        /*0030*/ 	.string	""
        /*0030*/ 	.string	"ptxas"
        /*0030*/ 	.string	"Cuda compilation tools, release 13.0, V13.0.88"
        /*0030*/ 	.string	"Build cuda_13.0.r13.0/compiler.36424714_0"
        /*0030*/ 	.string	"-arch sm_100 -m 64 "



//--------------------- .note.nv.cuinfo           --------------------------
	.section	.note.nv.cuinfo,"",@"SHT_NOTE"
	.sectionflags	@"SHF_NOTE_NV_CUINFO"
        /*0018*/ 	.short	0x0002
        /*001a*/ 	.short	0x0064
        /*001c*/ 	.short	0x0082
	.zero		2


//--------------------- .nv.info                  --------------------------
	.section	.nv.info,"",@"SHT_CUDA_INFO"
	.align	4


	//----- nvinfo : EIATTR_REGCOUNT
	.align		4
        /*0000*/ 	.byte	0x04, 0x2f
        /*0002*/ 	.short	(.L_13 - .L_12)
	.align		4
.L_12:
        /*0004*/ 	.word	index@(_Z14__warp_min_idxP17curandStateXORWOW)
        /*0008*/ 	.word	0x0000001f


	//----- nvinfo : EIATTR_FRAME_SIZE
	.align		4
.L_13:
        /*000c*/ 	.byte	0x04, 0x11
        /*000e*/ 	.short	(.L_15 - .L_14)
	.align		4
.L_14:
        /*0010*/ 	.word	index@(_Z14__warp_min_idxP17curandStateXORWOW)
        /*0014*/ 	.word	0x00000008


	//----- nvinfo : EIATTR_MIN_STACK_SIZE
	.align		4
.L_15:
        /*0018*/ 	.byte	0x04, 0x12
        /*001a*/ 	.short	(.L_17 - .L_16)
	.align		4
.L_16:
        /*001c*/ 	.word	index@(_Z14__warp_min_idxP17curandStateXORWOW)
        /*0020*/ 	.word	0x00000008
.L_17:


//--------------------- .nv.compat                --------------------------
	.section	.nv.compat,"",@"SHT_CUDA_COMPAT_INFO"
	.align	4
        /*0000*/ 	.byte	0x02, 0x09, 0x00, 0x00, 0x02, 0x02, 0x01, 0x00, 0x02, 0x05, 0x05, 0x00, 0x03, 0x07, 0x01, 0x01
        /*0010*/ 	.byte	0x02, 0x03, 0x00, 0x00, 0x02, 0x06, 0x01, 0x00, 0x04, 0x0b, 0x08, 0x00, 0x09, 0x00, 0x00, 0x00
        /*0020*/ 	.byte	0x00, 0x00, 0x00, 0x00


//--------------------- .nv.info._Z14__warp_min_idxP17curandStateXORWOW --------------------------
	.section	.nv.info._Z14__warp_min_idxP17curandStateXORWOW,"",@"SHT_CUDA_INFO"
	.sectionflags	@""
	.align	4


	//----- nvinfo : EIATTR_CUDA_API_VERSION
	.align		4
        /*0000*/ 	.byte	0x04, 0x37
        /*0002*/ 	.short	(.L_19 - .L_18)
.L_18:
        /*0004*/ 	.word	0x00000082


	//----- nvinfo : EIATTR_KPARAM_INFO
	.align		4
.L_19:
        /*0008*/ 	.byte	0x04, 0x17
        /*000a*/ 	.short	(.L_21 - .L_20)
.L_20:
        /*000c*/ 	.word	0x00000000
        /*0010*/ 	.short	0x0000
        /*0012*/ 	.short	0x0000
        /*0014*/ 	.byte	0x00, 0xf5, 0x21, 0x00


	//----- nvinfo : EIATTR_SPARSE_MMA_MASK
	.align		4
.L_21:
        /*0018*/ 	.byte	0x03, 0x50
        /*001a*/ 	.short	0x0000


	//----- nvinfo : EIATTR_MAXREG_COUNT
	.align		4
        /*001c*/ 	.byte	0x03, 0x1b
        /*001e*/ 	.short	0x00ff


	//----- nvinfo : EIATTR_EXTERNS
	.align		4
        /*0020*/ 	.byte	0x04, 0x0f
        /*0022*/ 	.short	(.L_23 - .L_22)


	//   ....[0]....
	.align		4
.L_22:
        /*0024*/ 	.word	index@(vprintf)


	//----- nvinfo : EIATTR_MERCURY_ISA_VERSION
	.align		4
.L_23:
        /*0028*/ 	.byte	0x03, 0x5f
        /*002a*/ 	.short	0x0101


	//----- nvinfo : EIATTR_COOP_GROUP_MASK_REGIDS
	.align		4
        /*002c*/ 	.byte	0x04, 0x29
        /*002e*/ 	.short	(.L_25 - .L_24)


	//   ....[0]....
.L_24:
        /*0030*/ 	.word	0xffffffff


	//   ....[1]....
        /*0034*/ 	.word	0xffffffff


	//   ....[2]....
        /*0038*/ 	.word	0xffffffff


	//   ....[3]....
        /*003c*/ 	.word	0xffffffff


	//   ....[4]....
        /*0040*/ 	.word	0xffffffff


	//   ....[5]....
        /*0044*/ 	.word	0xffffffff


	//   ....[6]....
        /*0048*/ 	.word	0xffffffff


	//   ....[7]....
        /*004c*/ 	.word	0xffffffff


	//   ....[8]....
        /*0050*/ 	.word	0xffffffff


	//   ....[9]....
        /*0054*/ 	.word	0xffffffff


	//   ....[10]....
        /*0058*/ 	.word	0x0500000f


	//   ....[11]....
        /*005c*/ 	.word	0x0500000f


	//   ....[12]....
        /*0060*/ 	.word	0x0500000f


	//   ....[13]....
        /*0064*/ 	.word	0x0500000f


	//   ....[14]....
        /*0068*/ 	.word	0x0500000f


	//   ....[15]....
        /*006c*/ 	.word	0x0500000f


	//   ....[16]....
        /*0070*/ 	.word	0x0500000f


	//   ....[17]....
        /*0074*/ 	.word	0x0500000f


	//   ....[18]....
        /*0078*/ 	.word	0x0500000f


	//   ....[19]....
        /*007c*/ 	.word	0x0500000f


	//   ....[20]....
        /*0080*/ 	.word	0x0500000f


	//----- nvinfo : EIATTR_COOP_GROUP_INSTR_OFFSETS
	.align		4
.L_25:
        /*0084*/ 	.byte	0x04, 0x28
        /*0086*/ 	.short	(.L_27 - .L_26)


	//   ....[0]....
.L_26:
        /*0088*/ 	.word	0x000011e0


	//   ....[1]....
        /*008c*/ 	.word	0x000011f0


	//   ....[2]....
        /*0090*/ 	.word	0x00001230


	//   ....[3]....
        /*0094*/ 	.word	0x00001240


	//   ....[4]....
        /*0098*/ 	.word	0x00001280


	//   ....[5]....
        /*009c*/ 	.word	0x00001290


	//   ....[6]....
        /*00a0*/ 	.word	0x000012d0


	//   ....[7]....
        /*00a4*/ 	.word	0x000012e0


	//   ....[8]....
        /*00a8*/ 	.word	0x00001320


	//   ....[9]....
        /*00ac*/ 	.word	0x00001330


	//   ....[10]....
        /*00b0*/ 	.word	0x00001520


	//   ....[11]....
        /*00b4*/ 	.word	0x00001570


	//   ....[12]....
        /*00b8*/ 	.word	0x000015f0


	//   ....[13]....
        /*00bc*/ 	.word	0x00001640


	//   ....[14]....
        /*00c0*/ 	.word	0x000016c0


	//   ....[15]....
        /*00c4*/ 	.word	0x00001710


	//   ....[16]....
        /*00c8*/ 	.word	0x00001790


	//   ....[17]....
        /*00cc*/ 	.word	0x000017e0


	//   ....[18]....
        /*00d0*/ 	.word	0x00001860


	//   ....[19]....
        /*00d4*/ 	.word	0x000018b0


	//   ....[20]....
        /*00d8*/ 	.word	0x00001930


	//----- nvinfo : EIATTR_VRC_CTA_INIT_COUNT
	.align		4
.L_27:
        /*00dc*/ 	.byte	0x02, 0x4a
	.zero		1
	.zero		1


	//----- nvinfo : EIATTR_SYSCALL_OFFSETS
	.align		4
        /*00e0*/ 	.byte	0x04, 0x46
        /*00e2*/ 	.short	(.L_29 - .L_28)


	//   ....[0]....
.L_28:
        /*00e4*/ 	.word	0x000011b0


	//   ....[1]....
        /*00e8*/ 	.word	0x00001420


	//   ....[2]....
        /*00ec*/ 	.word	0x000014b0


	//----- nvinfo : EIATTR_EXIT_INSTR_OFFSETS
	.align		4
.L_29:
        /*00f0*/ 	.byte	0x04, 0x1c
        /*00f2*/ 	.short	(.L_31 - .L_30)


	//   ....[0]....
.L_30:
        /*00f4*/ 	.word	0x00001390


	//   ....[1]....
        /*00f8*/ 	.word	0x000014c0


	//----- nvinfo : EIATTR_CRS_STACK_SIZE
	.align		4
.L_31:
        /*00fc*/ 	.byte	0x04, 0x1e
        /*00fe*/ 	.short	(.L_33 - .L_32)
.L_32:
        /*0100*/ 	.word	0x00000000


	//----- nvinfo : EIATTR_CBANK_PARAM_SIZE
	.align		4
.L_33:
        /*0104*/ 	.byte	0x03, 0x19
        /*0106*/ 	.short	0x0008


	//----- nvinfo : EIATTR_PARAM_CBANK
	.align		4
        /*0108*/ 	.byte	0x04, 0x0a
        /*010a*/ 	.short	(.L_35 - .L_34)
	.align		4
.L_34:
        /*010c*/ 	.word	index@(.nv.constant0._Z14__warp_min_idxP17curandStateXORWOW)
        /*0110*/ 	.short	0x0380
        /*0112*/ 	.short	0x0008


	//----- nvinfo : EIATTR_SW_WAR
	.align		4
.L_35:
        /*0114*/ 	.byte	0x04, 0x36
        /*0116*/ 	.short	(.L_37 - .L_36)
.L_36:
        /*0118*/ 	.word	0x00000008
.L_37:


//--------------------- .nv.callgraph             --------------------------
	.section	.nv.callgraph,"",@"SHT_CUDA_CALLGRAPH"
	.align	4
	.sectionentsize	8
	.align		4
        /*0000*/ 	.word	0x00000000
	.align		4
        /*0004*/ 	.word	0xffffffff
	.align		4
        /*0008*/ 	.word	index@(_Z14__warp_min_idxP17curandStateXORWOW)
	.align		4
        /*000c*/ 	.word	index@(vprintf)
	.align		4
        /*0010*/ 	.word	0x00000000
	.align		4
        /*0014*/ 	.word	0xfffffffe
	.align		4
        /*0018*/ 	.word	0x00000000
	.align		4
        /*001c*/ 	.word	0xfffffffd
	.align		4
        /*0020*/ 	.word	0x00000000
	.align		4
        /*0024*/ 	.word	0xfffffffc


//--------------------- .nv.constant4             --------------------------
	.section	.nv.constant4,"a",@progbits
	.align	8
	.align		8
.nv.constant4:
        /*0000*/ 	.dword	vprintf
	.align		8
        /*0008*/ 	.dword	precalc_xorwow_matrix
	.align		8
        /*0010*/ 	.dword	precalc_xorwow_offset_matrix
	.align		8
        /*0018*/ 	.dword	mrg32k3aM1
	.align		8
        /*0020*/ 	.dword	mrg32k3aM2
	.align		8
        /*0028*/ 	.dword	mrg32k3aM1SubSeq
	.align		8
        /*0030*/ 	.dword	mrg32k3aM2SubSeq
	.align		8
        /*0038*/ 	.dword	mrg32k3aM1Seq
	.align		8
        /*0040*/ 	.dword	mrg32k3aM2Seq
	.align		8
        /*0048*/ 	.dword	$str
	.align		8
        /*0050*/ 	.dword	$str$1
	.align		8
        /*0058*/ 	.dword	$str$2


//--------------------- .nv.constant3             --------------------------
	.section	.nv.constant3,"a",@progbits
	.align	8
.nv.constant3:
	.type		__cr_lgamma_table,@object
	.size		__cr_lgamma_table,(.L_8 - __cr_lgamma_table)
__cr_lgamma_table:
        /*0000*/ 	.byte	0x00, 0x00, 0x00, 0x00, 0x00, 0x00, 0x00, 0x00, 0x00, 0x00, 0x00, 0x00, 0x00, 0x00, 0x00, 0x00
        /*0010*/ 	.byte	0xef, 0x39, 0xfa, 0xfe, 0x42, 0x2e, 0xe6, 0x3f, 0x02, 0x20, 0x2a, 0xfa, 0x0b, 0xab, 0xfc, 0x3f
        /*0020*/ 	.byte	0xf9, 0x2c, 0x92, 0x7c, 0xa7, 0x6c, 0x09, 0x40, 0xc9, 0x79, 0x44, 0x3c, 0x64, 0x26, 0x13, 0x40
        /*0030*/ 	.byte	0xca, 0x01, 0xcf, 0x3a, 0x27, 0x51, 0x1a, 0x40, 0x30, 0xcc, 0x2d, 0xf3, 0xe1, 0x0c, 0x21, 0x40
        /*0040*/ 	.byte	0x0d, 0xb7, 0xfc, 0x82, 0x8e, 0x35, 0x25, 0x40
.L_8:


//--------------------- .text._Z14__warp_min_idxP17curandStateXORWOW --------------------------
	.section	.text._Z14__warp_min_idxP17curandStateXORWOW,"ax",@progbits
	.align	128
        .global         _Z14__warp_min_idxP17curandStateXORWOW
        .type           _Z14__warp_min_idxP17curandStateXORWOW,@function
        .size           _Z14__warp_min_idxP17curandStateXORWOW,(.L_x_28 - _Z14__warp_min_idxP17curandStateXORWOW)
        .other          _Z14__warp_min_idxP17curandStateXORWOW,@"STO_CUDA_ENTRY STV_DEFAULT"
_Z14__warp_min_idxP17curandStateXORWOW:
.text._Z14__warp_min_idxP17curandStateXORWOW:
[----:B------:R-:W0:Y:S01]  /*0000*/  LDC R1, c[0x0][0x37c] ;  /* 0x0000df00ff017b82 */ /* 0x000e220000000800 */
[----:B------:R-:W1:Y:S07]  /*0010*/  S2R R0, SR_TID.X ;  /* 0x0000000000007919 */ /* 0x000e6e0000002100 */
[----:B------:R-:W1:Y:S01]  /*0020*/  LDC.64 R6, c[0x0][0x380] ;  /* 0x0000e000ff067b82 */ /* 0x000e620000000a00 */
[----:B------:R-:W2:Y:S01]  /*0030*/  LDCU.64 UR4, c[0x0][0x358] ;  /* 0x00006b00ff0477ac */ /* 0x000ea20008000a00 */
[----:B------:R-:W-:Y:S01]  /*0040*/  IMAD.MOV.U32 R8, RZ, RZ, 0x3198c20f ;  /* 0x3198c20fff087424 */ /* 0x000fe200078e00ff */
[----:B------:R-:W-:Y:S01]  /*0050*/  BSSY.RECONVERGENT B0, `(.L_x_0) ;  /* 0x00000f0000007945 */ /* 0x000fe20003800200 */
[----:B------:R-:W-:Y:S01]  /*0060*/  IMAD.MOV.U32 R9, RZ, RZ, 0x5efdb30c ;  /* 0x5efdb30cff097424 */ /* 0x000fe200078e00ff */
[----:B------:R-:W3:Y:S01]  /*0070*/  LDCU UR6, c[0x0][0x2f8] ;  /* 0x00005f00ff0677ac */ /* 0x000ee20008000800 */
[----:B------:R-:W-:-:S02]  /*0080*/  IMAD.MOV.U32 R10, RZ, RZ, 0x423bb012 ;  /* 0x423bb012ff0a7424 */ /* 0x000fc400078e00ff */
[----:B------:R-:W-:Y:S01]  /*0090*/  IMAD.MOV.U32 R11, RZ, RZ, -0x75bd8fc ;  /* 0xf8a42704ff0b7424 */ /* 0x000fe200078e00ff */
[----:B------:R-:W4:Y:S01]  /*00a0*/  LDCU UR7, c[0x0][0x2fc] ;  /* 0x00005f80ff0777ac */ /* 0x000f220008000800 */
[----:B------:R-:W-:Y:S02]  /*00b0*/  IMAD.MOV.U32 R14, RZ, RZ, -0x23270784 ;  /* 0xdcd8f87cff0e7424 */ /* 0x000fe400078e00ff */
[----:B------:R-:W-:Y:S02]  /*00c0*/  IMAD.MOV.U32 R15, RZ, RZ, 0x57fa2510 ;  /* 0x57fa2510ff0f7424 */ /* 0x000fe400078e00ff */
[----:B0-----:R-:W-:Y:S02]  /*00d0*/  VIADD R1, R1, 0xfffffff8 ;  /* 0xfffffff801017836 */ /* 0x001fe40000000000 */
[----:B------:R-:W-:Y:S02]  /*00e0*/  IMAD.MOV.U32 R13, RZ, RZ, 0x5efdb30c ;  /* 0x5efdb30cff0d7424 */ /* 0x000fe400078e00ff */
[----:B------:R-:W-:-:S02]  /*00f0*/  IMAD.MOV.U32 R5, RZ, RZ, -0x75bd8fc ;  /* 0xf8a42704ff057424 */ /* 0x000fc400078e00ff */
[----:B------:R-:W-:Y:S02]  /*0100*/  IMAD.MOV.U32 R4, RZ, RZ, 0x423bb012 ;  /* 0x423bb012ff047424 */ /* 0x000fe400078e00ff */
[----:B------:R-:W-:Y:S01]  /*0110*/  IMAD.MOV.U32 R3, RZ, RZ, 0x57fa2510 ;  /* 0x57fa2510ff037424 */ /* 0x000fe200078e00ff */
[----:B---3--:R-:W-:Y:S01]  /*0120*/  IADD3 R19, P1, PT, R1, UR6, RZ ;  /* 0x0000000601137c10 */ /* 0x008fe2000ff3e0ff */
[----:B------:R-:W-:-:S04]  /*0130*/  IMAD.MOV.U32 R2, RZ, RZ, -0x23270784 ;  /* 0xdcd8f87cff027424 */ /* 0x000fc800078e00ff */
[----:B----4-:R-:W-:Y:S02]  /*0140*/  IMAD.X R18, RZ, RZ, UR7, P1 ;  /* 0x00000007ff127e24 */ /* 0x010fe400088e06ff */
[C---:B-1----:R-:W-:Y:S01]  /*0150*/  IMAD.WIDE.U32 R6, R0.reuse, 0x30, R6 ;  /* 0x0000003000067825 */ /* 0x042fe200078e0006 */
[----:B------:R-:W-:-:S04]  /*0160*/  ISETP.NE.AND P0, PT, R0, RZ, PT ;  /* 0x000000ff0000720c */ /* 0x000fc80003f05270 */
[----:B--2---:R0:W-:Y:S04]  /*0170*/  STG.E.64 desc[UR4][R6.64], R8 ;  /* 0x0000000806007986 */ /* 0x0041e8000c101b04 */
[----:B------:R0:W-:Y:S04]  /*0180*/  STG.E.64 desc[UR4][R6.64+0x8], R10 ;  /* 0x0000080a06007986 */ /* 0x0001e8000c101b04 */
[----:B------:R0:W-:Y:S01]  /*0190*/  STG.E.64 desc[UR4][R6.64+0x10], R14 ;  /* 0x0000100e06007986 */ /* 0x0001e2000c101b04 */
[----:B------:R-:W-:Y:S05]  /*01a0*/  @!P0 BRA `(.L_x_1) ;  /* 0x0000000c00688947 */ /* 0x000fea0003800000 */
[----:B0-----:R-:W-:Y:S01]  /*01b0*/  CS2R R10, SRZ ;  /* 0x00000000000a7805 */ /* 0x001fe2000001ff00 */
[----:B------:R-:W-:Y:S02]  /*01c0*/  IMAD.MOV.U32 R13, RZ, RZ, 0x5efdb30c ;  /* 0x5efdb30cff0d7424 */ /* 0x000fe400078e00ff */
[----:B------:R-:W-:Y:S02]  /*01d0*/  IMAD.MOV.U32 R4, RZ, RZ, 0x423bb012 ;  /* 0x423bb012ff047424 */ /* 0x000fe400078e00ff */
[----:B------:R-:W-:Y:S02]  /*01e0*/  IMAD.MOV.U32 R5, RZ, RZ, -0x75bd8fc ;  /* 0xf8a42704ff057424 */ /* 0x000fe400078e00ff */
[----:B------:R-:W-:Y:S02]  /*01f0*/  IMAD.MOV.U32 R2, RZ, RZ, -0x23270784 ;  /* 0xdcd8f87cff027424 */ /* 0x000fe400078e00ff */
[----:B------:R-:W-:-:S07]  /*0200*/  IMAD.MOV.U32 R3, RZ, RZ, 0x57fa2510 ;  /* 0x57fa2510ff037424 */ /* 0x000fce00078e00ff */
.L_x_7:
[----:B------:R-:W-:Y:S01]  /*0210*/  LOP3.LUT R6, R0, 0x3, RZ, 0xc0, !PT ;  /* 0x0000000300067812 */ /* 0x000fe200078ec0ff */
[----:B------:R-:W-:Y:S03]  /*0220*/  BSSY.RECONVERGENT B1, `(.L_x_2) ;  /* 0x00000cc000017945 */ /* 0x000fe60003800200 */
[----:B------:R-:W-:-:S04]  /*0230*/  ISETP.NE.U32.AND P0, PT, R6, RZ, PT ;  /* 0x000000ff0600720c */ /* 0x000fc80003f05070 */
[----:B------:R-:W-:-:S13]  /*0240*/  ISETP.NE.AND.EX P0, PT, RZ, RZ, PT, P0 ;  /* 0x000000ffff00720c */ /* 0x000fda0003f05300 */
[----:B0-----:R-:W-:Y:S05]  /*0250*/  @!P0 BRA `(.L_x_3) ;  /* 0x0000000c00208947 */ /* 0x001fea0003800000 */
[----:B------:R-:W0:Y:S01]  /*0260*/  LDC.64 R6, c[0x4][0x8] ;  /* 0x01000200ff067b82 */ /* 0x000e220000000a00 */
[----:B------:R-:W-:Y:S02]  /*0270*/  IMAD.MOV.U32 R12, RZ, RZ, RZ ;  /* 0x000000ffff0c7224 */ /* 0x000fe400078e00ff */
[----:B0-----:R-:W-:-:S07]  /*0280*/  IMAD.WIDE.U32 R6, R10, 0xc80, R6 ;  /* 0x00000c800a067825 */ /* 0x001fce00078e0006 */
.L_x_6:
[----:B0-----:R-:W-:Y:S01]  /*0290*/  IMAD.MOV.U32 R13, RZ, RZ, RZ ;  /* 0x000000ffff0d7224 */ /* 0x001fe200078e00ff */
[----:B------:R-:W-:Y:S01]  /*02a0*/  CS2R R2, SRZ ;  /* 0x0000000000027805 */ /* 0x000fe2000001ff00 */
[----:B------:R-:W-:Y:S01]  /*02b0*/  IMAD.MOV.U32 R14, RZ, RZ, RZ ;  /* 0x000000ffff0e7224 */ /* 0x000fe200078e00ff */
[----:B------:R-:W-:-:S07]  /*02c0*/  CS2R R4, SRZ ;  /* 0x0000000000047805 */ /* 0x000fce000001ff00 */
.L_x_5:
[----:B------:R-:W0:Y:S01]  /*02d0*/  S2R R15, SR_TID.X ;  /* 0x00000000000f7919 */ /* 0x000e220000002100 */
[----:B------:R-:W0:Y:S02]  /*02e0*/  LDC.64 R8, c[0x0][0x380] ;  /* 0x0000e000ff087b82 */ /* 0x000e240000000a00 */
[----:B0-----:R-:W-:-:S04]  /*02f0*/  IMAD.WIDE.U32 R8, R15, 0x30, R8 ;  /* 0x000000300f087825 */ /* 0x001fc800078e0008 */
[----:B------:R-:W-:-:S05]  /*0300*/  IMAD.WIDE.U32 R8, R14, 0x4, R8 ;  /* 0x000000040e087825 */ /* 0x000fca00078e0008 */
[----:B------:R0:W5:Y:S01]  /*0310*/  LDG.E R15, desc[UR4][R8.64+0x4] ;  /* 0x00000404080f7981 */ /* 0x000162000c1e1900 */
[----:B------:R-:W-:-:S07]  /*0320*/  IMAD.MOV.U32 R16, RZ, RZ, RZ ;  /* 0x000000ffff107224 */ /* 0x000fce00078e00ff */
.L_x_4:
[----:B-----5:R-:W-:Y:S01]  /*0330*/  SHF.R.U32.HI R23, RZ, R16, R15 ;  /* 0x00000010ff177219 */ /* 0x020fe2000001160f */
[----:B0-----:R-:W-:-:S03]  /*0340*/  IMAD.SHL.U32 R9, R14, 0x20, RZ ;  /* 0x000000200e097824 */ /* 0x001fc600078e00ff */
[----:B------:R-:W-:Y:S01]  /*0350*/  LOP3.LUT R17, R23, 0x1, RZ, 0xc0, !PT ;  /* 0x0000000117117812 */ /* 0x000fe200078ec0ff */
[----:B------:R-:W-:-:S03]  /*0360*/  IMAD.IADD R8, R9, 0x1, R16 ;  /* 0x0000000109087824 */ /* 0x000fc600078e0210 */
[----:B------:R-:W-:Y:S01]  /*0370*/  ISETP.NE.U32.AND P0, PT, R17, 0x1, PT ;  /* 0x000000011100780c */ /* 0x000fe20003f05070 */
[----:B------:R-:W-:-:S03]  /*0380*/  IMAD R9, R8, 0x5, RZ ;  /* 0x0000000508097824 */ /* 0x000fc600078e02ff */
[----:B------:R-:W-:Y:S01]  /*0390*/  R2P PR, R23, 0x7e ;  /* 0x0000007e17007804 */ /* 0x000fe20000000000 */
[----:B------:R-:W-:-:S08]  /*03a0*/  IMAD.WIDE.U32 R8, R9, 0x4, R6 ;  /* 0x0000000409087825 */ /* 0x000fd000078e0006 */
[----:B------:R-:W2:Y:S04]  /*03b0*/  @!P0 LDG.E R20, desc[UR4][R8.64] ;  /* 0x0000000408148981 */ /* 0x000ea8000c1e1900 */
[----:B------:R-:W3:Y:S04]  /*03c0*/  @!P0 LDG.E R22, desc[UR4][R8.64+0x10] ;  /* 0x0000100408168981 */ /* 0x000ee8000c1e1900 */
[----:B------:R-:W4:Y:S04]  /*03d0*/  @P1 LDG.E R24, desc[UR4][R8.64+0x14] ;  /* 0x0000140408181981 */ /* 0x000f28000c1e1900 */
[----:B------:R-:W4:Y:S04]  /*03e0*/  @P2 LDG.E R26, desc[UR4][R8.64+0x28] ;  /* 0x00002804081a2981 */ /* 0x000f28000c1e1900 */
[----:B------:R-:W4:Y:S04]  /*03f0*/  @!P0 LDG.E R17, desc[UR4][R8.64+0x4] ;  /* 0x0000040408118981 */ /* 0x000f28000c1e1900 */
[----:B------:R-:W4:Y:S04]  /*0400*/  @!P0 LDG.E R21, desc[UR4][R8.64+0xc] ;  /* 0x00000c0408158981 */ /* 0x000f28000c1e1900 */
[----:B------:R-:W4:Y:S04]  /*0410*/  @P1 LDG.E R25, desc[UR4][R8.64+0x18] ;  /* 0x0000180408191981 */ /* 0x000f28000c1e1900 */
[----:B------:R-:W4:Y:S04]  /*0420*/  @P3 LDG.E R28, desc[UR4][R8.64+0x3c] ;  /* 0x00003c04081c3981 */ /* 0x000f28000c1e1900 */
[----:B------:R-:W4:Y:S01]  /*0430*/  @P6 LDG.E R27, desc[UR4][R8.64+0x7c] ;  /* 0x00007c04081b6981 */ /* 0x000f22000c1e1900 */
[----:B--2---:R-:W-:-:S03]  /*0440*/  @!P0 LOP3.LUT R13, R13, R20, RZ, 0x3c, !PT ;  /* 0x000000140d0d8212 */ /* 0x004fc600078e3cff */
[----:B------:R-:W2:Y:S01]  /*0450*/  @!P0 LDG.E R20, desc[UR4][R8.64+0x8] ;  /* 0x0000080408148981 */ /* 0x000ea2000c1e1900 */
[----:B---3--:R-:W-:-:S03]  /*0460*/  @!P0 LOP3.LUT R3, R3, R22, RZ, 0x3c, !PT ;  /* 0x0000001603038212 */ /* 0x008fc600078e3cff */
[----:B------:R-:W3:Y:S01]  /*0470*/  @P1 LDG.E R22, desc[UR4][R8.64+0x24] ;  /* 0x0000240408161981 */ /* 0x000ee2000c1e1900 */
[----:B----4-:R-:W-:-:S03]  /*0480*/  @P1 LOP3.LUT R13, R13, R24, RZ, 0x3c, !PT ;  /* 0x000000180d0d1212 */ /* 0x010fc600078e3cff */
[----:B------:R-:W4:Y:S01]  /*0490*/  @P2 LDG.E R24, desc[UR4][R8.64+0x38] ;  /* 0x0000380408182981 */ /* 0x000f22000c1e1900 */
[----:B------:R-:W-:-:S03]  /*04a0*/  @P2 LOP3.LUT R13, R13, R26, RZ, 0x3c, !PT ;  /* 0x0000001a0d0d2212 */ /* 0x000fc600078e3cff */
[----:B------:R-:W4:Y:S01]  /*04b0*/  @P4 LDG.E R26, desc[UR4][R8.64+0x50] ;  /* 0x00005004081a4981 */ /* 0x000f22000c1e1900 */
[----:B------:R-:W-:-:S03]  /*04c0*/  @!P0 LOP3.LUT R4, R4, R17, RZ, 0x3c, !PT ;  /* 0x0000001104048212 */ /* 0x000fc600078e3cff */
[----:B------:R-:W4:Y:S01]  /*04d0*/  @P1 LDG.E R17, desc[UR4][R8.64+0x20] ;  /* 0x0000200408111981 */ /* 0x000f22000c1e1900 */
[----:B------:R-:W-:-:S03]  /*04e0*/  @!P0 LOP3.LUT R2, R2, R21, RZ, 0x3c, !PT ;  /* 0x0000001502028212 */ /* 0x000fc600078e3cff */
[----:B------:R-:W4:Y:S01]  /*04f0*/  @P2 LDG.E R21, desc[UR4][R8.64+0x2c] ;  /* 0x00002c0408152981 */ /* 0x000f22000c1e1900 */
[----:B------:R-:W-:-:S03]  /*0500*/  @P1 LOP3.LUT R4, R4, R25, RZ, 0x3c, !PT ;  /* 0x0000001904041212 */ /* 0x000fc600078e3cff */
[----:B------:R-:W4:Y:S01]  /*0510*/  @P2 LDG.E R25, desc[UR4][R8.64+0x34] ;  /* 0x0000340408192981 */ /* 0x000f22000c1e1900 */
[----:B--2---:R-:W-:-:S03]  /*0520*/  @!P0 LOP3.LUT R5, R5, R20, RZ, 0x3c, !PT ;  /* 0x0000001405058212 */ /* 0x004fc600078e3cff */
[----:B------:R-:W2:Y:S01]  /*0530*/  @P1 LDG.E R20, desc[UR4][R8.64+0x1c] ;  /* 0x00001c0408141981 */ /* 0x000ea2000c1e1900 */
[----:B---3--:R-:W-:-:S03]  /*0540*/  @P1 LOP3.LUT R3, R3, R22, RZ, 0x3c, !PT ;  /* 0x0000001603031212 */ /* 0x008fc600078e3cff */
[----:B------:R-:W3:Y:S01]  /*0550*/  @P2 LDG.E R22, desc[UR4][R8.64+0x30] ;  /* 0x0000300408162981 */ /* 0x000ee2000c1e1900 */
[----:B----4-:R-:W-:-:S03]  /*0560*/  @P2 LOP3.LUT R3, R3, R24, RZ, 0x3c, !PT ;  /* 0x0000001803032212 */ /* 0x010fc600078e3cff */
[----:B------:R-:W4:Y:S01]  /*0570*/  @P3 LDG.E R24, desc[UR4][R8.64+0x4c] ;  /* 0x00004c0408183981 */ /* 0x000f22000c1e1900 */
[----:B------:R-:W-:-:S04]  /*0580*/  @P3 LOP3.LUT R13, R13, R28, RZ, 0x3c, !PT ;  /* 0x0000001c0d0d3212 */ /* 0x000fc800078e3cff */
[----:B------:R-:W-:Y:S02]  /*0590*/  @P4 LOP3.LUT R13, R13, R26, RZ, 0x3c, !PT ;  /* 0x0000001a0d0d4212 */ /* 0x000fe400078e3cff */
[----:B------:R-:W-:Y:S01]  /*05a0*/  @P1 LOP3.LUT R2, R2, R17, RZ, 0x3c, !PT ;  /* 0x0000001102021212 */ /* 0x000fe200078e3cff */
[----:B------:R-:W4:Y:S04]  /*05b0*/  @P5 LDG.E R26, desc[UR4][R8.64+0x64] ;  /* 0x00006404081a5981 */ /* 0x000f28000c1e1900 */
[----:B------:R-:W4:Y:S01]  /*05c0*/  @P3 LDG.E R17, desc[UR4][R8.64+0x40] ;  /* 0x0000400408113981 */ /* 0x000f22000c1e1900 */
[----:B------:R-:W-:Y:S02]  /*05d0*/  @P2 LOP3.LUT R4, R4, R21, RZ, 0x3c, !PT ;  /* 0x0000001504042212 */ /* 0x000fe400078e3cff */
[----:B------:R-:W-:Y:S01]  /*05e0*/  @P2 LOP3.LUT R2, R2, R25, RZ, 0x3c, !PT ;  /* 0x0000001902022212 */ /* 0x000fe200078e3cff */
[----:B------:R-:W4:Y:S04]  /*05f0*/  @P3 LDG.E R21, desc[UR4][R8.64+0x48] ;  /* 0x0000480408153981 */ /* 0x000f28000c1e1900 */
[----:B------:R-:W4:Y:S01]  /*0600*/  @P4 LDG.E R25, desc[UR4][R8.64+0x54] ;  /* 0x0000540408194981 */ /* 0x000f22000c1e1900 */
[----:B--2---:R-:W-:-:S03]  /*0610*/  @P1 LOP3.LUT R5, R5, R20, RZ, 0x3c, !PT ;  /* 0x0000001405051212 */ /* 0x004fc600078e3cff */
[----:B------:R-:W2:Y:S01]  /*0620*/  @P3 LDG.E R20, desc[UR4][R8.64+0x44] ;  /* 0x0000440408143981 */ /* 0x000ea2000c1e1900 */
[----:B---3--:R-:W-:-:S03]  /*0630*/  @P2 LOP3.LUT R5, R5, R22, RZ, 0x3c, !PT ;  /* 0x0000001605052212 */ /* 0x008fc600078e3cff */
[----:B------:R-:W3:Y:S01]  /*0640*/  @P4 LDG.E R22, desc[UR4][R8.64+0x58] ;  /* 0x0000580408164981 */ /* 0x000ee2000c1e1900 */
[----:B----4-:R-:W-:-:S03]  /*0650*/  @P3 LOP3.LUT R3, R3, R24, RZ, 0x3c, !PT ;  /* 0x0000001803033212 */ /* 0x010fc600078e3cff */
[----:B------:R-:W4:Y:S01]  /*0660*/  @P4 LDG.E R24, desc[UR4][R8.64+0x60] ;  /* 0x0000600408184981 */ /* 0x000f22000c1e1900 */
[----:B------:R-:W-:Y:S02]  /*0670*/  LOP3.LUT P0, RZ, R23, 0x80, RZ, 0xc0, !PT ;  /* 0x0000008017ff7812 */ /* 0x000fe4000780c0ff */
[----:B------:R-:W-:Y:S02]  /*0680*/  @P5 LOP3.LUT R13, R13, R26, RZ, 0x3c, !PT ;  /* 0x0000001a0d0d5212 */ /* 0x000fe400078e3cff */
[----:B------:R-:W4:Y:S01]  /*0690*/  @P6 LDG.E R26, desc[UR4][R8.64+0x78] ;  /* 0x00007804081a6981 */ /* 0x000f22000c1e1900 */
[----:B------:R-:W-:-:S03]  /*06a0*/  @P3 LOP3.LUT R4, R4, R17, RZ, 0x3c, !PT ;  /* 0x0000001104043212 */ /* 0x000fc600078e3cff */
[----:B------:R-:W4:Y:S01]  /*06b0*/  @P4 LDG.E R17, desc[UR4][R8.64+0x5c] ;  /* 0x00005c0408114981 */ /* 0x000f22000c1e1900 */
[----:B------:R-:W-:-:S03]  /*06c0*/  @P3 LOP3.LUT R2, R2, R21, RZ, 0x3c, !PT ;  /* 0x0000001502023212 */ /* 0x000fc600078e3cff */
[----:B------:R-:W4:Y:S01]  /*06d0*/  @P5 LDG.E R21, desc[UR4][R8.64+0x68] ;  /* 0x0000680408155981 */ /* 0x000f22000c1e1900 */
[----:B------:R-:W-:-:S03]  /*06e0*/  @P4 LOP3.LUT R4, R4, R25, RZ, 0x3c, !PT ;  /* 0x0000001904044212 */ /* 0x000fc600078e3cff */
[----:B------:R-:W4:Y:S01]  /*06f0*/  @P5 LDG.E R25, desc[UR4][R8.64+0x70] ;  /* 0x0000700408195981 */ /* 0x000f22000c1e1900 */
[----:B--2---:R-:W-:-:S03]  /*0700*/  @P3 LOP3.LUT R5, R5, R20, RZ, 0x3c, !PT ;  /* 0x0000001405053212 */ /* 0x004fc600078e3cff */
[----:B------:R-:W2:Y:S01]  /*0710*/  @P5 LDG.E R20, desc[UR4][R8.64+0x6c] ;  /* 0x00006c0408145981 */ /* 0x000ea2000c1e1900 */
[----:B---3--:R-:W-:-:S03]  /*0720*/  @P4 LOP3.LUT R5, R5, R22, RZ, 0x3c, !PT ;  /* 0x0000001605054212 */ /* 0x008fc600078e3cff */
[----:B------:R-:W3:Y:S01]  /*0730*/  @P5 LDG.E R22, desc[UR4][R8.64+0x74] ;  /* 0x0000740408165981 */ /* 0x000ee2000c1e1900 */
[----:B----4-:R-:W-:-:S03]  /*0740*/  @P4 LOP3.LUT R3, R3, R24, RZ, 0x3c, !PT ;  /* 0x0000001803034212 */ /* 0x010fc600078e3cff */
[----:B------:R-:W4:Y:S01]  /*0750*/  @P0 LDG.E R24, desc[UR4][R8.64+0x8c] ;  /* 0x00008c0408180981 */ /* 0x000f22000c1e1900 */
[----:B------:R-:W-:-:S03]  /*0760*/  @P6 LOP3.LUT R13, R13, R26, RZ, 0x3c, !PT ;  /* 0x0000001a0d0d6212 */ /* 0x000fc600078e3cff */
        /* <DEDUP_REMOVED lines=13> */
[----:B------:R-:W-:Y:S02]  /*0840*/  @P6 LOP3.LUT R4, R4, R27, RZ, 0x3c, !PT ;  /* 0x0000001b04046212 */ /* 0x000fe400078e3cff */
[----:B------:R-:W-:Y:S02]  /*0850*/  @P6 LOP3.LUT R2, R2, R17, RZ, 0x3c, !PT ;  /* 0x0000001102026212 */ /* 0x000fe400078e3cff */
[----:B------:R-:W-:Y:S02]  /*0860*/  @P0 LOP3.LUT R4, R4, R21, RZ, 0x3c, !PT ;  /* 0x0000001504040212 */ /* 0x000fe400078e3cff */
[----:B------:R-:W-:Y:S02]  /*0870*/  @P0 LOP3.LUT R2, R2, R25, RZ, 0x3c, !PT ;  /* 0x0000001902020212 */ /* 0x000fe400078e3cff */
[----:B--2---:R-:W-:Y:S02]  /*0880*/  @P6 LOP3.LUT R5, R5, R20, RZ, 0x3c, !PT ;  /* 0x0000001405056212 */ /* 0x004fe400078e3cff */
[----:B---3--:R-:W-:-:S02]  /*0890*/  @P6 LOP3.LUT R3, R3, R22, RZ, 0x3c, !PT ;  /* 0x0000001603036212 */ /* 0x008fc400078e3cff */
[----:B----4-:R-:W-:Y:S02]  /*08a0*/  @P0 LOP3.LUT R5, R5, R24, RZ, 0x3c, !PT ;  /* 0x0000001805050212 */ /* 0x010fe400078e3cff */
[----:B------:R-:W-:Y:S02]  /*08b0*/  @P0 LOP3.LUT R3, R3, R26, RZ, 0x3c, !PT ;  /* 0x0000001a03030212 */ /* 0x000fe400078e3cff */
[----:B------:R-:W-:-:S13]  /*08c0*/  R2P PR, R23.B1, 0x7f ;  /* 0x0000007f17007804 */ /* 0x000fda0000001000 */
[----:B------:R-:W2:Y:S04]  /*08d0*/  @P0 LDG.E R20, desc[UR4][R8.64+0xa0] ;  /* 0x0000a00408140981 */ /* 0x000ea8000c1e1900 */
[----:B------:R-:W3:Y:S04]  /*08e0*/  @P1 LDG.E R24, desc[UR4][R8.64+0xb4] ;  /* 0x0000b40408181981 */ /* 0x000ee8000c1e1900 */
[----:B------:R-:W4:Y:S04]  /*08f0*/  @P2 LDG.E R26, desc[UR4][R8.64+0xc8] ;  /* 0x0000c804081a2981 */ /* 0x000f28000c1e1900 */
[----:B------:R-:W4:Y:S04]  /*0900*/  @P3 LDG.E R28, desc[UR4][R8.64+0xdc] ;  /* 0x0000dc04081c3981 */ /* 0x000f28000c1e1900 */
[----:B------:R-:W4:Y:S04]  /*0910*/  @P0 LDG.E R21, desc[UR4][R8.64+0xa4] ;  /* 0x0000a40408150981 */ /* 0x000f28000c1e1900 */
[----:B------:R-:W4:Y:S04]  /*0920*/  @P0 LDG.E R22, desc[UR4][R8.64+0xa8] ;  /* 0x0000a80408160981 */ /* 0x000f28000c1e1900 */
        /* <DEDUP_REMOVED lines=22> */
[----:B------:R-:W-:Y:S02]  /*0a90*/  LOP3.LUT P0, RZ, R23, 0x8000, RZ, 0xc0, !PT ;  /* 0x0000800017ff7812 */ /* 0x000fe4000780c0ff */
[----:B----4-:R-:W-:Y:S01]  /*0aa0*/  @P5 LOP3.LUT R13, R13, R26, RZ, 0x3c, !PT ;  /* 0x0000001a0d0d5212 */ /* 0x010fe200078e3cff */
[----:B------:R-:W4:Y:S04]  /*0ab0*/  @P3 LDG.E R23, desc[UR4][R8.64+0xe0] ;  /* 0x0000e00408173981 */ /* 0x000f28000c1e1900 */
[----:B------:R-:W2:Y:S01]  /*0ac0*/  @P3 LDG.E R26, desc[UR4][R8.64+0xe4] ;  /* 0x0000e404081a3981 */ /* 0x000ea2000c1e1900 */
[----:B------:R-:W-:-:S03]  /*0ad0*/  @P1 LOP3.LUT R4, R4, R21, RZ, 0x3c, !PT ;  /* 0x0000001504041212 */ /* 0x000fc600078e3cff */
        /* <DEDUP_REMOVED lines=9> */
[----:B---3--:R-:W-:-:S03]  /*0b70*/  @P2 LOP3.LUT R3, R3, R24, RZ, 0x3c, !PT ;  /* 0x0000001803032212 */ /* 0x008fc600078e3cff */
[----:B------:R-:W3:Y:S01]  /*0b80*/  @P4 LDG.E R24, desc[UR4][R8.64+0x100] ;  /* 0x0001000408184981 */ /* 0x000ee2000c1e1900 */
[----:B----4-:R-:W-:-:S03]  /*0b90*/  @P3 LOP3.LUT R4, R4, R23, RZ, 0x3c, !PT ;  /* 0x0000001704043212 */ /* 0x010fc600078e3cff */
[----:B------:R-:W4:Y:S01]  /*0ba0*/  @P5 LDG.E R23, desc[UR4][R8.64+0x108] ;  /* 0x0001080408175981 */ /* 0x000f22000c1e1900 */
[----:B--2---:R-:W-:-:S03]  /*0bb0*/  @P2 LOP3.LUT R2, R2, R21, RZ, 0x3c, !PT ;  /* 0x0000001502022212 */ /* 0x004fc600078e3cff */
[----:B------:R-:W2:Y:S01]  /*0bc0*/  @P4 LDG.E R21, desc[UR4][R8.64+0xfc] ;  /* 0x0000fc0408154981 */ /* 0x000ea2000c1e1900 */
[----:B------:R-:W-:-:S03]  /*0bd0*/  @P2 LOP3.LUT R5, R5, R22, RZ, 0x3c, !PT ;  /* 0x0000001605052212 */ /* 0x000fc600078e3cff */
[----:B------:R-:W2:Y:S01]  /*0be0*/  @P4 LDG.E R22, desc[UR4][R8.64+0xf8] ;  /* 0x0000f80408164981 */ /* 0x000ea2000c1e1900 */
[----:B------:R-:W-:Y:S02]  /*0bf0*/  @P3 LOP3.LUT R5, R5, R26, RZ, 0x3c, !PT ;  /* 0x0000001a05053212 */ /* 0x000fe400078e3cff */
[----:B------:R-:W-:Y:S01]  /*0c00*/  @P3 LOP3.LUT R2, R2, R25, RZ, 0x3c, !PT ;  /* 0x0000001902023212 */ /* 0x000fe200078e3cff */
[----:B------:R-:W2:Y:S04]  /*0c10*/  @P5 LDG.E R26, desc[UR4][R8.64+0x10c] ;  /* 0x00010c04081a5981 */ /* 0x000ea8000c1e1900 */
        /* <DEDUP_REMOVED lines=15> */
[----:B------:R-:W-:-:S03]  /*0d10*/  @P5 LOP3.LUT R5, R5, R26, RZ, 0x3c, !PT ;  /* 0x0000001a05055212 */ /* 0x000fc600078e3cff */
[----:B------:R-:W2:Y:S01]  /*0d20*/  @P0 LDG.E R26, desc[UR4][R8.64+0x134] ;  /* 0x00013404081a0981 */ /* 0x000ea2000c1e1900 */
[----:B------:R-:W-:-:S03]  /*0d30*/  @P5 LOP3.LUT R2, R2, R25, RZ, 0x3c, !PT ;  /* 0x0000001902025212 */ /* 0x000fc600078e3cff */
[----:B------:R-:W2:Y:S01]  /*0d40*/  @P0 LDG.E R25, desc[UR4][R8.64+0x138] ;  /* 0x0001380408190981 */ /* 0x000ea2000c1e1900 */
[----:B------:R-:W-:-:S05]  /*0d50*/  VIADD R16, R16, 0x10 ;  /* 0x0000001010107836 */ /* 0x000fca0000000000 */
[----:B------:R-:W-:Y:S02]  /*0d60*/  ISETP.NE.AND P1, PT, R16, 0x20, PT ;  /* 0x000000201000780c */ /* 0x000fe40003f25270 */
[----:B------:R-:W-:Y:S02]  /*0d70*/  @P5 LOP3.LUT R3, R3, R20, RZ, 0x3c, !PT ;  /* 0x0000001403035212 */ /* 0x000fe400078e3cff */
[----:B------:R-:W-:Y:S02]  /*0d80*/  @P6 LOP3.LUT R4, R4, R17, RZ, 0x3c, !PT ;  /* 0x0000001104046212 */ /* 0x000fe400078e3cff */
[----:B---3--:R-:W-:Y:S02]  /*0d90*/  @P6 LOP3.LUT R3, R3, R24, RZ, 0x3c, !PT ;  /* 0x0000001803036212 */ /* 0x008fe400078e3cff */
[----:B----4-:R-:W-:Y:S02]  /*0da0*/  @P0 LOP3.LUT R4, R4, R23, RZ, 0x3c, !PT ;  /* 0x0000001704040212 */ /* 0x010fe400078e3cff */
[----:B------:R-:W-:-:S02]  /*0db0*/  @P0 LOP3.LUT R3, R3, R28, RZ, 0x3c, !PT ;  /* 0x0000001c03030212 */ /* 0x000fc400078e3cff */
[----:B--2---:R-:W-:Y:S02]  /*0dc0*/  @P6 LOP3.LUT R2, R2, R21, RZ, 0x3c, !PT ;  /* 0x0000001502026212 */ /* 0x004fe400078e3cff */
[----:B------:R-:W-:-:S04]  /*0dd0*/  @P6 LOP3.LUT R5, R5, R22, RZ, 0x3c, !PT ;  /* 0x0000001605056212 */ /* 0x000fc800078e3cff */
[----:B------:R-:W-:Y:S02]  /*0de0*/  @P0 LOP3.LUT R5, R5, R26, RZ, 0x3c, !PT ;  /* 0x0000001a05050212 */ /* 0x000fe400078e3cff */
[----:B------:R-:W-:Y:S01]  /*0df0*/  @P0 LOP3.LUT R2, R2, R25, RZ, 0x3c, !PT ;  /* 0x0000001902020212 */ /* 0x000fe200078e3cff */
[----:B------:R-:W-:Y:S06]  /*0e00*/  @P1 BRA `(.L_x_4) ;  /* 0xfffffff400481947 */ /* 0x000fec000383ffff */
[----:B------:R-:W-:-:S05]  /*0e10*/  VIADD R14, R14, 0x1 ;  /* 0x000000010e0e7836 */ /* 0x000fca0000000000 */
[----:B------:R-:W-:-:S13]  /*0e20*/  ISETP.NE.AND P0, PT, R14, 0x5, PT ;  /* 0x000000050e00780c */ /* 0x000fda0003f05270 */
[----:B------:R-:W-:Y:S05]  /*0e30*/  @P0 BRA `(.L_x_5) ;  /* 0xfffffff400240947 */ /* 0x000fea000383ffff */
[----:B------:R-:W0:Y:S01]  /*0e40*/  S2R R15, SR_TID.X ;  /* 0x00000000000f7919 */ /* 0x000e220000002100 */
[----:B------:R-:W0:Y:S01]  /*0e50*/  LDC.64 R8, c[0x0][0x380] ;  /* 0x0000e000ff087b82 */ /* 0x000e220000000a00 */
[----:B------:R-:W-:Y:S02]  /*0e60*/  VIADD R12, R12, 0x1 ;  /* 0x000000010c0c7836 */ /* 0x000fe40000000000 */
[----:B0-----:R-:W-:Y:S01]  /*0e70*/  IMAD.WIDE.U32 R8, R15, 0x30, R8 ;  /* 0x000000300f087825 */ /* 0x001fe200078e0008 */
[----:B------:R-:W-:-:S04]  /*0e80*/  LOP3.LUT R15, R0, 0x3, RZ, 0xc0, !PT ;  /* 0x00000003000f7812 */ /* 0x000fc800078ec0ff */
[----:B------:R0:W-:Y:S01]  /*0e90*/  STG.E desc[UR4][R8.64+0x4], R13 ;  /* 0x0000040d08007986 */ /* 0x0001e2000c101904 */
[----:B------:R-:W-:-:S03]  /*0ea0*/  ISETP.GE.U32.AND P0, PT, R12, R15, PT ;  /* 0x0000000f0c00720c */ /* 0x000fc60003f06070 */
[----:B------:R0:W-:Y:S04]  /*0eb0*/  STG.E.64 desc[UR4][R8.64+0x8], R4 ;  /* 0x0000080408007986 */ /* 0x0001e8000c101b04 */
[----:B------:R0:W-:Y:S06]  /*0ec0*/  STG.E.64 desc[UR4][R8.64+0x10], R2 ;  /* 0x0000100208007986 */ /* 0x0001ec000c101b04 */
[----:B------:R-:W-:Y:S05]  /*0ed0*/  @!P0 BRA `(.L_x_6) ;  /* 0xfffffff000ec8947 */ /* 0x000fea000383ffff */
.L_x_3:
[----:B------:R-:W-:Y:S05]  /*0ee0*/  BSYNC.RECONVERGENT B1 ;  /* 0x0000000000017941 */ /* 0x000fea0003800200 */
.L_x_2:
[----:B------:R-:W-:Y:S01]  /*0ef0*/  ISETP.GT.U32.AND P0, PT, R0, 0x3, PT ;  /* 0x000000030000780c */ /* 0x000fe20003f04070 */
[----:B------:R-:W-:Y:S01]  /*0f00*/  VIADD R10, R10, 0x1 ;  /* 0x000000010a0a7836 */ /* 0x000fe20000000000 */
[--C-:B------:R-:W-:Y:S02]  /*0f10*/  SHF.R.U64 R0, R0, 0x2, R11.reuse ;  /* 0x0000000200007819 */ /* 0x100fe4000000120b */
[----:B------:R-:W-:Y:S02]  /*0f20*/  ISETP.GT.U32.AND.EX P0, PT, R11, RZ, PT, P0 ;  /* 0x000000ff0b00720c */ /* 0x000fe40003f04100 */
[----:B------:R-:W-:-:S11]  /*0f30*/  SHF.R.U32.HI R11, RZ, 0x2, R11 ;  /* 0x00000002ff0b7819 */ /* 0x000fd6000001160b */
[----:B------:R-:W-:Y:S05]  /*0f40*/  @P0 BRA `(.L_x_7) ;  /* 0xfffffff000b00947 */ /* 0x000fea000383ffff */
.L_x_1:
[----:B------:R-:W-:Y:S05]  /*0f50*/  BSYNC.RECONVERGENT B0 ;  /* 0x0000000000007941 */ /* 0x000fea0003800200 */
.L_x_0:
[----:B------:R-:W-:Y:S01]  /*0f60*/  SHF.R.U32.HI R0, RZ, 0x2, R13 ;  /* 0x00000002ff007819 */ /* 0x000fe2000001160d */
[----:B0-----:R-:W-:Y:S01]  /*0f70*/  IMAD.SHL.U32 R7, R3, 0x10, RZ ;  /* 0x0000001003077824 */ /* 0x001fe200078e00ff */
[----:B------:R-:W0:Y:S01]  /*0f80*/  S2R R16, SR_TID.X ;  /* 0x0000000000107919 */ /* 0x000e220000002100 */
[----:B------:R-:W-:Y:S01]  /*0f90*/  IMAD.MOV.U32 R8, RZ, RZ, R3 ;  /* 0x000000ffff087224 */ /* 0x000fe200078e0003 */
[----:B------:R-:W-:Y:S01]  /*0fa0*/  LOP3.LUT R0, R0, R13, RZ, 0x3c, !PT ;  /* 0x0000000d00007212 */ /* 0x000fe200078e3cff */
[----:B------:R-:W1:Y:S01]  /*0fb0*/  LDCU.64 UR6, c[0x4][0x48] ;  /* 0x01000900ff0677ac */ /* 0x000e620008000a00 */
[----:B------:R-:W0:Y:S03]  /*0fc0*/  LDC.64 R12, c[0x0][0x380] ;  /* 0x0000e000ff0c7b82 */ /* 0x000e260000000a00 */
[----:B------:R-:W-:-:S05]  /*0fd0*/  IMAD.SHL.U32 R6, R0, 0x2, RZ ;  /* 0x0000000200067824 */ /* 0x000fca00078e00ff */
[----:B------:R-:W-:Y:S01]  /*0fe0*/  LOP3.LUT R6, R0, R6, R7, 0x96, !PT ;  /* 0x0000000600067212 */ /* 0x000fe200078e9607 */
[----:B------:R-:W-:-:S03]  /*0ff0*/  IMAD.MOV.U32 R7, RZ, RZ, 0x2f800000 ;  /* 0x2f800000ff077424 */ /* 0x000fc600078e00ff */
[----:B------:R-:W-:Y:S01]  /*1000*/  LOP3.LUT R9, R6, R3, RZ, 0x3c, !PT ;  /* 0x0000000306097212 */ /* 0x000fe200078e3cff */
[----:B------:R-:W-:Y:S02]  /*1010*/  IMAD.MOV.U32 R6, RZ, RZ, R5 ;  /* 0x000000ffff067224 */ /* 0x000fe400078e0005 */
[----:B------:R-:W-:Y:S02]  /*1020*/  IMAD.MOV.U32 R5, RZ, RZ, R4 ;  /* 0x000000ffff057224 */ /* 0x000fe400078e0004 */
[----:B------:R-:W-:Y:S02]  /*1030*/  VIADD R0, R9, 0x319e49d4 ;  /* 0x319e49d409007836 */ /* 0x000fe40000000000 */
[----:B------:R-:W-:-:S03]  /*1040*/  IMAD.MOV.U32 R4, RZ, RZ, 0x319e49d4 ;  /* 0x319e49d4ff047424 */ /* 0x000fc600078e00ff */
[----:B------:R-:W-:-:S05]  /*1050*/  I2FP.F32.U32 R0, R0 ;  /* 0x0000000000007245 */ /* 0x000fca0000201000 */
[----:B------:R-:W-:Y:S01]  /*1060*/  FFMA R0, R0, R7, 1.1641532182693481445e-10 ;  /* 0x2f00000000007423 */ /* 0x000fe20000000007 */
[----:B------:R-:W-:Y:S01]  /*1070*/  IMAD.MOV.U32 R7, RZ, RZ, R2 ;  /* 0x000000ffff077224 */ /* 0x000fe200078e0002 */
[----:B------:R-:W-:Y:S01]  /*1080*/  MOV R2, 0x0 ;  /* 0x0000000000027802 */ /* 0x000fe20000000f00 */
[----:B0-----:R-:W-:-:S04]  /*1090*/  IMAD.WIDE.U32 R12, R16, 0x30, R12 ;  /* 0x00000030100c7825 */ /* 0x001fc800078e000c */
[----:B------:R-:W-:Y:S01]  /*10a0*/  FMUL R0, R0, 1000 ;  /* 0x447a000000007820 */ /* 0x000fe20000400000 */
[----:B------:R-:W-:Y:S01]  /*10b0*/  ISETP.NE.AND P0, PT, R16, RZ, PT ;  /* 0x000000ff1000720c */ /* 0x000fe20003f05270 */
[----:B------:R0:W2:Y:S02]  /*10c0*/  LDC.64 R10, c[0x4][R2] ;  /* 0x01000000020a7b82 */ /* 0x0000a40000000a00 */
[----:B------:R3:W4:Y:S01]  /*10d0*/  F2I.TRUNC.NTZ R17, R0 ;  /* 0x0000000000117305 */ /* 0x000722000020f100 */
[----:B------:R-:W-:Y:S04]  /*10e0*/  STG.E.64 desc[UR4][R12.64+0x18], RZ ;  /* 0x000018ff0c007986 */ /* 0x000fe8000c101b04 */
[----:B------:R-:W-:Y:S04]  /*10f0*/  STG.E desc[UR4][R12.64+0x20], RZ ;  /* 0x000020ff0c007986 */ /* 0x000fe8000c101904 */
[----:B------:R-:W-:Y:S01]  /*1100*/  STG.E.64 desc[UR4][R12.64+0x28], RZ ;  /* 0x000028ff0c007986 */ /* 0x000fe2000c101b04 */
[----:B---3--:R-:W-:-:S03]  /*1110*/  P2R R0, PR, RZ, 0x1 ;  /* 0x00000001ff007803 */ /* 0x008fc60000000000 */
[----:B------:R-:W-:Y:S04]  /*1120*/  STG.E.64 desc[UR4][R12.64+0x10], R8 ;  /* 0x000010080c007986 */ /* 0x000fe8000c101b04 */
[----:B----4-:R-:W-:Y:S04]  /*1130*/  STL.64 [R1], R16 ;  /* 0x0000001001007387 */ /* 0x010fe80000100a00 */
[----:B------:R3:W-:Y:S04]  /*1140*/  STG.E.64 desc[UR4][R12.64+0x8], R6 ;  /* 0x000008060c007986 */ /* 0x0007e8000c101b04 */
[----:B------:R1:W-:Y:S01]  /*1150*/  STG.E.64 desc[UR4][R12.64], R4 ;  /* 0x000000040c007986 */ /* 0x0003e2000c101b04 */
[----:B---3--:R-:W-:-:S02]  /*1160*/  IMAD.MOV.U32 R6, RZ, RZ, R19 ;  /* 0x000000ffff067224 */ /* 0x008fc400078e0013 */
[----:B------:R-:W-:Y:S02]  /*1170*/  IMAD.MOV.U32 R7, RZ, RZ, R18 ;  /* 0x000000ffff077224 */ /* 0x000fe400078e0012 */
[----:B-1----:R-:W-:Y:S02]  /*1180*/  IMAD.U32 R4, RZ, RZ, UR6 ;  /* 0x00000006ff047e24 */ /* 0x002fe4000f8e00ff */
[----:B0-----:R-:W-:-:S07]  /*1190*/  IMAD.U32 R5, RZ, RZ, UR7 ;  /* 0x00000007ff057e24 */ /* 0x001fce000f8e00ff */
[----:B------:R-:W-:-:S07]  /*11a0*/  LEPC R20, `(.L_x_8) ;  /* 0x000000001014794e */ /* 0x000fce0000000000 */
[----:B--2---:R-:W-:Y:S05]  /*11b0*/  CALL.ABS.NOINC R10 ;  /* 0x000000000a007343 */ /* 0x004fea0003c00000 */
.L_x_8:
[----:B------:R-:W-:-:S03]  /*11c0*/  UMOV UR4, 0xffffffff ;  /* 0xffffffff00047882 */ /* 0x000fc60000000000 */
[----:B------:R-:W-:Y:S05]  /*11d0*/  BRA.DIV UR4, `(.L_x_9) ;  /* 0x0000000204bc7947 */ /* 0x000fea000b800000 */
[----:B------:R-:W0:Y:S04]  /*11e0*/  SHFL.DOWN PT, R0, R17, 0x10, 0x1f ;  /* 0x0a001f0011007f89 */ /* 0x000e2800000e0000 */
[----:B------:R-:W1:Y:S01]  /*11f0*/  SHFL.DOWN PT, R14, R16, 0x10, 0x1f ;  /* 0x0a001f00100e7f89 */ /* 0x000e6200000e0000 */
[----:B0-----:R-:W-:Y:S02]  /*1200*/  ISETP.GE.AND P0, PT, R0, R17, PT ;  /* 0x000000110000720c */ /* 0x001fe40003f06270 */
[----:B------:R-:W-:Y:S02]  /*1210*/  VIMNMX R0, PT, PT, R17, R0, PT ;  /* 0x0000000011007248 */ /* 0x000fe40003fe0100 */
[----:B-1----:R-:W-:-:S03]  /*1220*/  SEL R3, R14, R16, !P0 ;  /* 0x000000100e037207 */ /* 0x002fc60004000000 */
        /* <DEDUP_REMOVED lines=15> */
[----:B------:R0:W1:Y:S04]  /*1320*/  SHFL.DOWN PT, R8, R9, 0x1, 0x1f ;  /* 0x08201f0009087f89 */ /* 0x00006800000e0000 */
[----:B------:R0:W2:Y:S02]  /*1330*/  SHFL.DOWN PT, R14, R0, 0x1, 0x1f ;  /* 0x08201f00000e7f89 */ /* 0x0000a400000e0000 */
.L_x_23:
[----:B------:R-:W-:Y:S01]  /*1340*/  UMOV UR4, 0xffffffff ;  /* 0xffffffff00047882 */ /* 0x000fe20000000000 */
[----:B-1----:R-:W-:-:S04]  /*1350*/  ISETP.GE.AND P0, PT, R8, R9, PT ;  /* 0x000000090800720c */ /* 0x002fc80003f06270 */
[----:B--2---:R-:W-:Y:S01]  /*1360*/  SEL R13, R14, R0, !P0 ;  /* 0x000000000e0d7207 */ /* 0x004fe20004000000 */
[----:B------:R-:W-:Y:S08]  /*1370*/  BRA.DIV UR4, `(.L_x_10) ;  /* 0x0000000604587947 */ /* 0x000ff0000b800000 */
.L_x_26:
[----:B------:R-:W-:-:S13]  /*1380*/  ISETP.NE.AND P0, PT, R16, RZ, PT ;  /* 0x000000ff1000720c */ /* 0x000fda0003f05270 */
[----:B------:R-:W-:Y:S05]  /*1390*/  @P0 EXIT ;  /* 0x000000000000094d */ /* 0x000fea0003800000 */
[----:B------:R1:W2:Y:S01]  /*13a0*/  LDC.64 R10, c[0x4][R2] ;  /* 0x01000000020a7b82 */ /* 0x0002a20000000a00 */
[----:B------:R-:W3:Y:S01]  /*13b0*/  LDCU.64 UR4, c[0x4][0x50] ;  /* 0x01000a00ff0477ac */ /* 0x000ee20008000a00 */
[----:B------:R-:W-:Y:S01]  /*13c0*/  VIMNMX R16, PT, PT, R9, R8, PT ;  /* 0x0000000809107248 */ /* 0x000fe20003fe0100 */
[----:B------:R-:W-:Y:S02]  /*13d0*/  IMAD.MOV.U32 R6, RZ, RZ, R19 ;  /* 0x000000ffff067224 */ /* 0x000fe400078e0013 */
[----:B------:R-:W-:Y:S02]  /*13e0*/  IMAD.MOV.U32 R7, RZ, RZ, R18 ;  /* 0x000000ffff077224 */ /* 0x000fe400078e0012 */
[----:B---3--:R-:W-:Y:S02]  /*13f0*/  IMAD.U32 R4, RZ, RZ, UR4 ;  /* 0x00000004ff047e24 */ /* 0x008fe4000f8e00ff */
[----:B-1----:R-:W-:-:S07]  /*1400*/  IMAD.U32 R5, RZ, RZ, UR5 ;  /* 0x00000005ff057e24 */ /* 0x002fce000f8e00ff */
[----:B------:R-:W-:-:S07]  /*1410*/  LEPC R20, `(.L_x_11) ;  /* 0x000000001014794e */ /* 0x000fce0000000000 */
[----:B0-2---:R-:W-:Y:S05]  /*1420*/  CALL.ABS.NOINC R10 ;  /* 0x000000000a007343 */ /* 0x005fea0003c00000 */
.L_x_11:
[----:B------:R0:W-:Y:S01]  /*1430*/  STL [R1], R16 ;  /* 0x0000001001007387 */ /* 0x0001e20000100800 */
[----:B------:R-:W1:Y:S01]  /*1440*/  LDC.64 R2, c[0x4][R2] ;  /* 0x0100000002027b82 */ /* 0x000e620000000a00 */
[----:B------:R-:W2:Y:S01]  /*1450*/  LDCU.64 UR4, c[0x4][0x58] ;  /* 0x01000b00ff0477ac */ /* 0x000ea20008000a00 */
[----:B------:R-:W-:Y:S02]  /*1460*/  IMAD.MOV.U32 R6, RZ, RZ, R19 ;  /* 0x000000ffff067224 */ /* 0x000fe400078e0013 */
[----:B------:R-:W-:Y:S02]  /*1470*/  IMAD.MOV.U32 R7, RZ, RZ, R18 ;  /* 0x000000ffff077224 */ /* 0x000fe400078e0012 */
[----:B--2---:R-:W-:Y:S02]  /*1480*/  IMAD.U32 R4, RZ, RZ, UR4 ;  /* 0x00000004ff047e24 */ /* 0x004fe4000f8e00ff */
[----:B0-----:R-:W-:-:S07]  /*1490*/  IMAD.U32 R5, RZ, RZ, UR5 ;  /* 0x00000005ff057e24 */ /* 0x001fce000f8e00ff */
[----:B------:R-:W-:-:S07]  /*14a0*/  LEPC R20, `(.L_x_12) ;  /* 0x000000001014794e */ /* 0x000fce0000000000 */
[----:B-1----:R-:W-:Y:S05]  /*14b0*/  CALL.ABS.NOINC R2 ;  /* 0x0000000002007343 */ /* 0x002fea0003c00000 */
.L_x_12:
[----:B------:R-:W-:Y:S05]  /*14c0*/  EXIT ;  /* 0x000000000000794d */ /* 0x000fea0003800000 */
.L_x_9:
[----:B------:R-:W-:Y:S02]  /*14d0*/  IMAD.MOV.U32 R13, RZ, RZ, R17 ;  /* 0x000000ffff0d7224 */ /* 0x000fe400078e0011 */
[----:B------:R-:W-:Y:S02]  /*14e0*/  IMAD.MOV.U32 R12, RZ, RZ, 0x10 ;  /* 0x00000010ff0c7424 */ /* 0x000fe400078e00ff */
[----:B------:R-:W-:Y:S02]  /*14f0*/  IMAD.MOV.U32 R11, RZ, RZ, 0x1f ;  /* 0x0000001fff0b7424 */ /* 0x000fe400078e00ff */
[----:B------:R-:W-:-:S07]  /*1500*/  IMAD.MOV.U32 R15, RZ, RZ, -0x1 ;  /* 0xffffffffff0f7424 */ /* 0x000fce00078e00ff */
[----:B------:R-:W-:Y:S05]  /*1510*/  WARPSYNC.COLLECTIVE R15, `(.L_x_13) ;  /* 0x000000000f087348 */ /* 0x000fea0003c00000 */
[----:B------:R0:W1:Y:S02]  /*1520*/  SHFL.DOWN P6, R14, R13, R12, R11 ;  /* 0x0800000c0d0e7389 */ /* 0x00006400000c000b */
[----:B01----:R-:W-:Y:S05]  /*1530*/  ENDCOLLECTIVE ;  /* 0x000000000000791b */ /* 0x003fea0003800000 */
.L_x_13:
[----:B------:R-:W-:Y:S02]  /*1540*/  IMAD.MOV.U32 R13, RZ, RZ, R16 ;  /* 0x000000ffff0d7224 */ /* 0x000fe400078e0010 */
[----:B------:R-:W-:-:S07]  /*1550*/  IMAD.MOV.U32 R0, RZ, RZ, R14 ;  /* 0x000000ffff007224 */ /* 0x000fce00078e000e */
[----:B------:R-:W-:Y:S05]  /*1560*/  WARPSYNC.COLLECTIVE R15, `(.L_x_14) ;  /* 0x000000000f087348 */ /* 0x000fea0003c00000 */
[----:B------:R0:W1:Y:S02]  /*1570*/  SHFL.DOWN P6, R14, R13, R12, R11 ;  /* 0x0800000c0d0e7389 */ /* 0x00006400000c000b */
[----:B01----:R-:W-:Y:S05]  /*1580*/  ENDCOLLECTIVE ;  /* 0x000000000000791b */ /* 0x003fea0003800000 */
.L_x_14:
[----:B------:R-:W-:Y:S02]  /*1590*/  ISETP.GE.AND P0, PT, R0, R17, PT ;  /* 0x000000110000720c */ /* 0x000fe40003f06270 */
[----:B------:R-:W-:-:S05]  /*15a0*/  VIMNMX R0, PT, PT, R17, R0, PT ;  /* 0x0000000011007248 */ /* 0x000fca0003fe0100 */
[----:B------:R-:W-:Y:S02]  /*15b0*/  IMAD.MOV.U32 R13, RZ, RZ, R0 ;  /* 0x000000ffff0d7224 */ /* 0x000fe400078e0000 */
[----:B------:R-:W-:Y:S01]  /*15c0*/  IMAD.MOV.U32 R12, RZ, RZ, 0x8 ;  /* 0x00000008ff0c7424 */ /* 0x000fe200078e00ff */
[----:B------:R-:W-:-:S07]  /*15d0*/  SEL R3, R14, R16, !P0 ;  /* 0x000000100e037207 */ /* 0x000fce0004000000 */
[----:B------:R-:W-:Y:S05]  /*15e0*/  WARPSYNC.COLLECTIVE R15, `(.L_x_15) ;  /* 0x000000000f087348 */ /* 0x000fea0003c00000 */
[----:B------:R0:W1:Y:S02]  /*15f0*/  SHFL.DOWN P6, R14, R13, R12, R11 ;  /* 0x0800000c0d0e7389 */ /* 0x00006400000c000b */
[----:B01----:R-:W-:Y:S05]  /*1600*/  ENDCOLLECTIVE ;  /* 0x000000000000791b */ /* 0x003fea0003800000 */
.L_x_15:
[----:B------:R-:W-:Y:S02]  /*1610*/  IMAD.MOV.U32 R13, RZ, RZ, R3 ;  /* 0x000000ffff0d7224 */ /* 0x000fe400078e0003 */
[----:B------:R-:W-:-:S07]  /*1620*/  IMAD.MOV.U32 R5, RZ, RZ, R14 ;  /* 0x000000ffff057224 */ /* 0x000fce00078e000e */
[----:B------:R-:W-:Y:S05]  /*1630*/  WARPSYNC.COLLECTIVE R15, `(.L_x_16) ;  /* 0x000000000f087348 */ /* 0x000fea0003c00000 */
[----:B------:R0:W1:Y:S02]  /*1640*/  SHFL.DOWN P6, R14, R13, R12, R11 ;  /* 0x0800000c0d0e7389 */ /* 0x00006400000c000b */
[----:B01----:R-:W-:Y:S05]  /*1650*/  ENDCOLLECTIVE ;  /* 0x000000000000791b */ /* 0x003fea0003800000 */
.L_x_16:
        /* <DEDUP_REMOVED lines=8> */
.L_x_17:
[----:B------:R-:W-:Y:S02]  /*16e0*/  IMAD.MOV.U32 R13, RZ, RZ, R4 ;  /* 0x000000ffff0d7224 */ /* 0x000fe400078e0004 */
[----:B------:R-:W-:-:S07]  /*16f0*/  IMAD.MOV.U32 R6, RZ, RZ, R14 ;  /* 0x000000ffff067224 */ /* 0x000fce00078e000e */
[----:B------:R-:W-:Y:S05]  /*1700*/  WARPSYNC.COLLECTIVE R15, `(.L_x_18) ;  /* 0x000000000f087348 */ /* 0x000fea0003c00000 */
[----:B------:R0:W1:Y:S02]  /*1710*/  SHFL.DOWN P6, R14, R13, R12, R11 ;  /* 0x0800000c0d0e7389 */ /* 0x00006400000c000b */
[----:B01----:R-:W-:Y:S05]  /*1720*/  ENDCOLLECTIVE ;  /* 0x000000000000791b */ /* 0x003fea0003800000 */
.L_x_18:
        /* <DEDUP_REMOVED lines=8> */
.L_x_19:
[----:B------:R-:W-:Y:S02]  /*17b0*/  IMAD.MOV.U32 R13, RZ, RZ, R7 ;  /* 0x000000ffff0d7224 */ /* 0x000fe400078e0007 */
[----:B------:R-:W-:-:S07]  /*17c0*/  IMAD.MOV.U32 R9, RZ, RZ, R14 ;  /* 0x000000ffff097224 */ /* 0x000fce00078e000e */
[----:B------:R-:W-:Y:S05]  /*17d0*/  WARPSYNC.COLLECTIVE R15, `(.L_x_20) ;  /* 0x000000000f087348 */ /* 0x000fea0003c00000 */
[----:B------:R0:W1:Y:S02]  /*17e0*/  SHFL.DOWN P6, R14, R13, R12, R11 ;  /* 0x0800000c0d0e7389 */ /* 0x00006400000c000b */
[----:B01----:R-:W-:Y:S05]  /*17f0*/  ENDCOLLECTIVE ;  /* 0x000000000000791b */ /* 0x003fea0003800000 */
.L_x_20:
        /* <DEDUP_REMOVED lines=8> */
.L_x_21:
[----:B------:R-:W-:Y:S02]  /*1880*/  IMAD.MOV.U32 R13, RZ, RZ, R0 ;  /* 0x000000ffff0d7224 */ /* 0x000fe400078e0000 */
[----:B------:R-:W-:-:S07]  /*1890*/  IMAD.MOV.U32 R8, RZ, RZ, R14 ;  /* 0x000000ffff087224 */ /* 0x000fce00078e000e */
[----:B------:R-:W-:Y:S05]  /*18a0*/  WARPSYNC.COLLECTIVE R15, `(.L_x_22) ;  /* 0x000000000f087348 */ /* 0x000fea0003c00000 */
[----:B------:R0:W1:Y:S02]  /*18b0*/  SHFL.DOWN P6, R14, R13, R12, R11 ;  /* 0x0800000c0d0e7389 */ /* 0x00006400000c000b */
[----:B01----:R-:W-:Y:S05]  /*18c0*/  ENDCOLLECTIVE ;  /* 0x000000000000791b */ /* 0x003fea0003800000 */
.L_x_22:
[----:B------:R-:W-:Y:S05]  /*18d0*/  BRA `(.L_x_23) ;  /* 0xfffffff800987947 */ /* 0x000fea000383ffff */
.L_x_10:
[----:B------:R-:W-:Y:S01]  /*18e0*/  BSSY B0, `(.L_x_24) ;  /* 0x0000007000007945 */ /* 0x000fe20003800000 */
[----:B------:R-:W-:Y:S02]  /*18f0*/  IMAD.MOV.U32 R12, RZ, RZ, RZ ;  /* 0x000000ffff0c7224 */ /* 0x000fe400078e00ff */
[----:B------:R-:W-:Y:S02]  /*1900*/  IMAD.MOV.U32 R11, RZ, RZ, 0x1f ;  /* 0x0000001fff0b7424 */ /* 0x000fe400078e00ff */
[----:B------:R-:W-:-:S07]  /*1910*/  IMAD.MOV.U32 R15, RZ, RZ, -0x1 ;  /* 0xffffffffff0f7424 */ /* 0x000fce00078e00ff */
[----:B0-----:R-:W-:Y:S05]  /*1920*/  WARPSYNC.COLLECTIVE R15, `(.L_x_25) ;  /* 0x000000000f087348 */ /* 0x001fea0003c00000 */
[----:B------:R1:W2:Y:S02]  /*1930*/  SHFL.IDX P6, R14, R13, R12, R11 ;  /* 0x0000000c0d0e7389 */ /* 0x0002a400000c000b */
[----:B012---:R-:W-:Y:S05]  /*1940*/  ENDCOLLECTIVE ;  /* 0x000000000000791b */ /* 0x007fea0003800000 */
.L_x_25:
[----:B------:R-:W-:Y:S05]  /*1950*/  BSYNC B0 ;  /* 0x0000000000007941 */ /* 0x000fea0003800000 */
.L_x_24:
[----:B------:R-:W-:Y:S05]  /*1960*/  BRA `(.L_x_26) ;  /* 0xfffffff800847947 */ /* 0x000fea000383ffff */
.L_x_27:
[----:B------:R-:W-:-:S00]  /*1970*/  BRA `(.L_x_27) ;  /* 0xfffffffc00fc7947 */ /* 0x000fc0000383ffff */
[----:B------:R-:W-:-:S00]  /*1980*/  NOP ;  /* 0x0000000000007918 */ /* 0x000fc00000000000 */
[----:B------:R-:W-:-:S00]  /*1990*/  NOP ;  /* 0x0000000000007918 */ /* 0x000fc00000000000 */
[----:B------:R-:W-:-:S00]  /*19a0*/  NOP ;  /* 0x0000000000007918 */ /* 0x000fc00000000000 */
[----:B------:R-:W-:-:S00]  /*19b0*/  NOP ;  /* 0x0000000000007918 */ /* 0x000fc00000000000 */
[----:B------:R-:W-:-:S00]  /*19c0*/  NOP ;  /* 0x0000000000007918 */ /* 0x000fc00000000000 */
[----:B------:R-:W-:-:S00]  /*19d0*/  NOP ;  /* 0x0000000000007918 */ /* 0x000fc00000000000 */
[----:B------:R-:W-:-:S00]  /*19e0*/  NOP ;  /* 0x0000000000007918 */ /* 0x000fc00000000000 */
[----:B------:R-:W-:-:S00]  /*19f0*/  NOP ;  /* 0x0000000000007918 */ /* 0x000fc00000000000 */
.L_x_28:


//--------------------- .nv.global.init           --------------------------
	.section	.nv.global.init,"aw",@progbits
	.align	4
.nv.global.init:
	.type		mrg32k3aM1SubSeq,@object
	.size		mrg32k3aM1SubSeq,(mrg32k3aM2SubSeq - mrg32k3aM1SubSeq)
mrg32k3aM1SubSeq:
        /*0000*/ 	.byte	0x0b, 0xcc, 0xee, 0x04, 0x73, 0x29, 0x8b, 0x6f, 0xf6, 0x53, 0x03, 0xf6, 0x23, 0xf6, 0xea, 0xda
        /* <DEDUP_REMOVED lines=125> */
	.type		mrg32k3aM2SubSeq,@object
	.size		mrg32k3aM2SubSeq,(mrg32k3aM1 - mrg32k3aM2SubSeq)
mrg32k3aM2SubSeq:
        /* <DEDUP_REMOVED lines=126> */
	.type		mrg32k3aM1,@object
	.size		mrg32k3aM1,(mrg32k3aM1Seq - mrg32k3aM1)
mrg32k3aM1:
        /* <DEDUP_REMOVED lines=144> */
	.type		mrg32k3aM1Seq,@object
	.size		mrg32k3aM1Seq,(mrg32k3aM2 - mrg32k3aM1Seq)
mrg32k3aM1Seq:
        /* <DEDUP_REMOVED lines=144> */
	.type		mrg32k3aM2,@object
	.size		mrg32k3aM2,(mrg32k3aM2Seq - mrg32k3aM2)
mrg32k3aM2:
        /* <DEDUP_REMOVED lines=144> */
	.type		mrg32k3aM2Seq,@object
	.size		mrg32k3aM2Seq,(precalc_xorwow_matrix - mrg32k3aM2Seq)
mrg32k3aM2Seq:
        /* <DEDUP_REMOVED lines=144> */
	.type		precalc_xorwow_matrix,@object
	.size		precalc_xorwow_matrix,(precalc_xorwow_offset_matrix - precalc_xorwow_matrix)
precalc_xorwow_matrix:
        /* <DEDUP_REMOVED lines=6400> */
	.type		precalc_xorwow_offset_matrix,@object
	.size		precalc_xorwow_offset_matrix,($str - precalc_xorwow_offset_matrix)
precalc_xorwow_offset_matrix:
        /* <DEDUP_REMOVED lines=6400> */
	.type		$str,@object
	.size		$str,($str$2 - $str)
$str:
        /*353c0*/ 	.byte	0x54, 0x68, 0x72, 0x65, 0x61, 0x64, 0x20, 0x25, 0x64, 0x20, 0x68, 0x61, 0x73, 0x20, 0x76, 0x61
        /*353d0*/ 	.byte	0x6c, 0x75, 0x65, 0x20, 0x25, 0x64, 0x0a, 0x00
	.type		$str$2,@object
	.size		$str$2,($str$1 - $str$2)
$str$2:
        /*353d8*/ 	.byte	0x4d, 0x69, 0x6e, 0x20, 0x76, 0x61, 0x6c, 0x75, 0x65, 0x20, 0x69, 0x6e, 0x20, 0x77, 0x61, 0x72
        /*353e8*/ 	.byte	0x70, 0x20, 0x69, 0x73, 0x20, 0x25, 0x64, 0x0a, 0x00
	.type		$str$1,@object
	.size		$str$1,(.L_10 - $str$1)
$str$1:
        /*353f1*/ 	.byte	0x4c, 0x61, 0x6e, 0x65, 0x20, 0x69, 0x6e, 0x64, 0x65, 0x78, 0x20, 0x6f, 0x66, 0x20, 0x74, 0x68
        /*35401*/ 	.byte	0x65, 0x20, 0x6d, 0x69, 0x6e, 0x20, 0x76, 0x61, 0x6c, 0x75, 0x65, 0x20, 0x69, 0x6e, 0x20, 0x77
        /*35411*/ 	.byte	0x61, 0x72, 0x70, 0x20, 0x69, 0x73, 0x20, 0x25, 0x64, 0x0a, 0x00
.L_10:


//--------------------- .nv.shared.reserved.0     --------------------------
	.section	.nv.shared.reserved.0,"aw",@nobits
	.weak		__nv_reservedSMEM_offset_0_alias
	.size		__nv_reservedSMEM_offset_0_alias, 0, 64
	.other		__nv_reservedSMEM_offset_0_alias,@"STO_CUDA_RESERVED_SHARED STV_DEFAULT"
__nv_reservedSMEM_offset_0_alias:
	.zero		0
	.zero		64


//--------------------- .nv.constant0._Z14__warp_min_idxP17curandStateXORWOW --------------------------
	.section	.nv.constant0._Z14__warp_min_idxP17curandStateXORWOW,"a",@progbits
	.sectionflags	@""
	.align	4
.nv.constant0._Z14__warp_min_idxP17curandStateXORWOW:
	.zero		904


//--------------------- SYMBOLS --------------------------

	.type		.nv.reservedSmem.offset0,@object
	.size		.nv.reservedSmem.offset0,0x4
	.type		vprintf,@function
